//
// Generated by NVIDIA NVVM Compiler
//
// Compiler Build ID: CL-36424714
// Cuda compilation tools, release 13.0, V13.0.88
// Based on NVVM 20.0.0
//

.version 9.0
.target sm_100
.address_size 64

	// .globl	_Z15checkDuplicatesiPKi
.global .align 4 .b8 hasDuplicate[128];
.global .align 4 .u32 duplicateMask;

.visible .entry _Z15checkDuplicatesiPKi(
	.param .u32 _Z15checkDuplicatesiPKi_param_0,
	.param .u64 .ptr .align 1 _Z15checkDuplicatesiPKi_param_1
)
{
	.reg .pred 	%p<66>;
	.reg .b32 	%r<67>;
	.reg .b64 	%rd<7>;

	ld.param.u64 	%rd1, [_Z15checkDuplicatesiPKi_param_1];
	cvta.to.global.u64 	%rd2, %rd1;
	mov.u32 	%r1, %tid.x;
	mul.wide.u32 	%rd3, %r1, 4;
	add.s64 	%rd4, %rd2, %rd3;
	ld.global.u32 	%r2, [%rd4];
	shr.u32 	%r3, %r1, 1;
	xor.b32  	%r4, %r3, %r1;
	shfl.sync.bfly.b32	%r5|%p1, %r2, 1, 31, -1;
	and.b32  	%r6, %r4, 1;
	setp.eq.b32 	%p2, %r6, 1;
	setp.ge.s32 	%p3, %r2, %r5;
	xor.pred  	%p4, %p3, %p2;
	selp.b32 	%r7, %r5, %r2, %p4;
	shr.u32 	%r8, %r1, 2;
	xor.b32  	%r9, %r8, %r3;
	shfl.sync.bfly.b32	%r10|%p5, %r7, 2, 31, -1;
	and.b32  	%r11, %r9, 1;
	setp.eq.b32 	%p6, %r11, 1;
	setp.ge.s32 	%p7, %r7, %r10;
	xor.pred  	%p8, %p7, %p6;
	selp.b32 	%r12, %r10, %r7, %p8;
	xor.b32  	%r13, %r8, %r1;
	shfl.sync.bfly.b32	%r14|%p9, %r12, 1, 31, -1;
	and.b32  	%r15, %r13, 1;
	setp.eq.b32 	%p10, %r15, 1;
	setp.ge.s32 	%p11, %r12, %r14;
	xor.pred  	%p12, %p11, %p10;
	selp.b32 	%r16, %r14, %r12, %p12;
	shr.u32 	%r17, %r1, 3;
	xor.b32  	%r18, %r17, %r8;
	shfl.sync.bfly.b32	%r19|%p13, %r16, 4, 31, -1;
	and.b32  	%r20, %r18, 1;
	setp.eq.b32 	%p14, %r20, 1;
	setp.ge.s32 	%p15, %r16, %r19;
	xor.pred  	%p16, %p15, %p14;
	selp.b32 	%r21, %r19, %r16, %p16;
	xor.b32  	%r22, %r17, %r3;
	shfl.sync.bfly.b32	%r23|%p17, %r21, 2, 31, -1;
	and.b32  	%r24, %r22, 1;
	setp.eq.b32 	%p18, %r24, 1;
	setp.ge.s32 	%p19, %r21, %r23;
	xor.pred  	%p20, %p19, %p18;
	selp.b32 	%r25, %r23, %r21, %p20;
	xor.b32  	%r26, %r17, %r1;
	shfl.sync.bfly.b32	%r27|%p21, %r25, 1, 31, -1;
	and.b32  	%r28, %r26, 1;
	setp.eq.b32 	%p22, %r28, 1;
	setp.ge.s32 	%p23, %r25, %r27;
	xor.pred  	%p24, %p23, %p22;
	selp.b32 	%r29, %r27, %r25, %p24;
	shr.u32 	%r30, %r1, 4;
	xor.b32  	%r31, %r30, %r17;
	shfl.sync.bfly.b32	%r32|%p25, %r29, 8, 31, -1;
	and.b32  	%r33, %r31, 1;
	setp.eq.b32 	%p26, %r33, 1;
	setp.ge.s32 	%p27, %r29, %r32;
	xor.pred  	%p28, %p27, %p26;
	selp.b32 	%r34, %r32, %r29, %p28;
	xor.b32  	%r35, %r30, %r8;
	shfl.sync.bfly.b32	%r36|%p29, %r34, 4, 31, -1;
	and.b32  	%r37, %r35, 1;
	setp.eq.b32 	%p30, %r37, 1;
	setp.ge.s32 	%p31, %r34, %r36;
	xor.pred  	%p32, %p31, %p30;
	selp.b32 	%r38, %r36, %r34, %p32;
	xor.b32  	%r39, %r30, %r3;
	shfl.sync.bfly.b32	%r40|%p33, %r38, 2, 31, -1;
	and.b32  	%r41, %r39, 1;
	setp.eq.b32 	%p34, %r41, 1;
	setp.ge.s32 	%p35, %r38, %r40;
	xor.pred  	%p36, %p35, %p34;
	selp.b32 	%r42, %r40, %r38, %p36;
	xor.b32  	%r43, %r30, %r1;
	shfl.sync.bfly.b32	%r44|%p37, %r42, 1, 31, -1;
	and.b32  	%r45, %r43, 1;
	setp.eq.b32 	%p38, %r45, 1;
	setp.ge.s32 	%p39, %r42, %r44;
	xor.pred  	%p40, %p39, %p38;
	selp.b32 	%r46, %r44, %r42, %p40;
	shfl.sync.bfly.b32	%r47|%p41, %r46, 16, 31, -1;
	setp.lt.s32 	%p42, %r46, %r47;
	and.b32  	%r48, %r1, 16;
	setp.eq.s32 	%p43, %r48, 0;
	xor.pred  	%p44, %p43, %p42;
	selp.b32 	%r49, %r47, %r46, %p44;
	shfl.sync.bfly.b32	%r50|%p45, %r49, 8, 31, -1;
	setp.lt.s32 	%p46, %r49, %r50;
	and.b32  	%r51, %r1, 8;
	setp.eq.s32 	%p47, %r51, 0;
	xor.pred  	%p48, %p47, %p46;
	selp.b32 	%r52, %r50, %r49, %p48;
	shfl.sync.bfly.b32	%r53|%p49, %r52, 4, 31, -1;
	setp.lt.s32 	%p50, %r52, %r53;
	and.b32  	%r54, %r1, 4;
	setp.eq.s32 	%p51, %r54, 0;
	xor.pred  	%p52, %p51, %p50;
	selp.b32 	%r55, %r53, %r52, %p52;
	shfl.sync.bfly.b32	%r56|%p53, %r55, 2, 31, -1;
	setp.lt.s32 	%p54, %r55, %r56;
	and.b32  	%r57, %r1, 2;
	setp.eq.s32 	%p55, %r57, 0;
	xor.pred  	%p56, %p55, %p54;
	selp.b32 	%r58, %r56, %r55, %p56;
	shfl.sync.bfly.b32	%r59|%p57, %r58, 1, 31, -1;
	and.b32  	%r60, %r1, 1;
	setp.eq.b32 	%p58, %r60, 1;
	setp.ge.s32 	%p59, %r58, %r59;
	xor.pred  	%p60, %p59, %p58;
	selp.b32 	%r61, %r59, %r58, %p60;
	shfl.sync.up.b32	%r62|%p61, %r61, 1, 0, -1;
	setp.eq.s32 	%p62, %r62, %r61;
	and.b32  	%r63, %r1, 31;
	setp.ne.s32 	%p63, %r63, 0;
	and.pred  	%p64, %p63, %p62;
	mov.b32 	%r64, -1;
	vote.sync.any.pred 	%p65, %p64, %r64;
	selp.u32 	%r66, 1, 0, %p65;
	mov.u64 	%rd5, hasDuplicate;
	add.s64 	%rd6, %rd5, %rd3;
	st.global.u32 	[%rd6], %r66;
	ret;

}
	// .globl	_Z18checkDuplicateMaskiPKi
.visible .entry _Z18checkDuplicateMaskiPKi(
	.param .u32 _Z18checkDuplicateMaskiPKi_param_0,
	.param .u64 .ptr .align 1 _Z18checkDuplicateMaskiPKi_param_1
)
{
	.reg .pred 	%p<247>;
	.reg .b32 	%r<351>;
	.reg .b64 	%rd<5>;

	ld.param.u64 	%rd1, [_Z18checkDuplicateMaskiPKi_param_1];
	cvta.to.global.u64 	%rd2, %rd1;
	mov.u32 	%r1, %tid.x;
	mul.wide.u32 	%rd3, %r1, 4;
	add.s64 	%rd4, %rd2, %rd3;
	ld.global.u32 	%r2, [%rd4];
	and.b32  	%r3, %r1, 31;
	shr.u32 	%r4, %r1, 1;
	xor.b32  	%r188, %r4, %r1;
	and.b32  	%r5, %r188, 1;
	shfl.sync.bfly.b32	%r6|%p16, %r2, 1, 31, -1;
	shfl.sync.bfly.b32	%r7|%p17, %r3, 1, 31, -1;
	setp.lt.s32 	%p18, %r2, %r6;
	mov.b32 	%r321, 1;
	@%p18 bra 	$L__BB1_3;
	setp.ne.s32 	%p19, %r2, %r6;
	mov.b32 	%r321, 0;
	@%p19 bra 	$L__BB1_3;
	setp.lt.s32 	%p20, %r3, %r7;
	selp.u32 	%r321, 1, 0, %p20;
$L__BB1_3:
	setp.eq.s32 	%p21, %r5, %r321;
	selp.b32 	%r10, %r7, %r3, %p21;
	selp.b32 	%r11, %r6, %r2, %p21;
	shr.u32 	%r12, %r1, 2;
	xor.b32  	%r191, %r12, %r4;
	and.b32  	%r13, %r191, 1;
	shfl.sync.bfly.b32	%r14|%p22, %r11, 2, 31, -1;
	shfl.sync.bfly.b32	%r15|%p23, %r10, 2, 31, -1;
	setp.lt.s32 	%p24, %r11, %r14;
	mov.b32 	%r322, 1;
	@%p24 bra 	$L__BB1_6;
	setp.ne.s32 	%p25, %r11, %r14;
	mov.b32 	%r322, 0;
	@%p25 bra 	$L__BB1_6;
	setp.lt.s32 	%p26, %r10, %r15;
	selp.u32 	%r322, 1, 0, %p26;
$L__BB1_6:
	setp.eq.s32 	%p27, %r13, %r322;
	selp.b32 	%r18, %r15, %r10, %p27;
	selp.b32 	%r19, %r14, %r11, %p27;
	xor.b32  	%r194, %r12, %r1;
	and.b32  	%r20, %r194, 1;
	shfl.sync.bfly.b32	%r21|%p28, %r19, 1, 31, -1;
	shfl.sync.bfly.b32	%r22|%p29, %r18, 1, 31, -1;
	setp.lt.s32 	%p30, %r19, %r21;
	mov.b32 	%r323, 1;
	@%p30 bra 	$L__BB1_9;
	setp.ne.s32 	%p31, %r19, %r21;
	mov.b32 	%r323, 0;
	@%p31 bra 	$L__BB1_9;
	setp.lt.s32 	%p32, %r18, %r22;
	selp.u32 	%r323, 1, 0, %p32;
$L__BB1_9:
	setp.eq.s32 	%p33, %r20, %r323;
	selp.b32 	%r25, %r22, %r18, %p33;
	selp.b32 	%r26, %r21, %r19, %p33;
	shr.u32 	%r27, %r1, 3;
	xor.b32  	%r197, %r27, %r12;
	and.b32  	%r28, %r197, 1;
	shfl.sync.bfly.b32	%r29|%p34, %r26, 4, 31, -1;
	shfl.sync.bfly.b32	%r30|%p35, %r25, 4, 31, -1;
	setp.lt.s32 	%p36, %r26, %r29;
	mov.b32 	%r324, 1;
	@%p36 bra 	$L__BB1_12;
	setp.ne.s32 	%p37, %r26, %r29;
	mov.b32 	%r324, 0;
	@%p37 bra 	$L__BB1_12;
	setp.lt.s32 	%p38, %r25, %r30;
	selp.u32 	%r324, 1, 0, %p38;
$L__BB1_12:
	setp.eq.s32 	%p39, %r28, %r324;
	selp.b32 	%r33, %r30, %r25, %p39;
	selp.b32 	%r34, %r29, %r26, %p39;
	xor.b32  	%r200, %r27, %r4;
	and.b32  	%r35, %r200, 1;
	shfl.sync.bfly.b32	%r36|%p40, %r34, 2, 31, -1;
	shfl.sync.bfly.b32	%r37|%p41, %r33, 2, 31, -1;
	setp.lt.s32 	%p42, %r34, %r36;
	mov.b32 	%r325, 1;
	@%p42 bra 	$L__BB1_15;
	setp.ne.s32 	%p43, %r34, %r36;
	mov.b32 	%r325, 0;
	@%p43 bra 	$L__BB1_15;
	setp.lt.s32 	%p44, %r33, %r37;
	selp.u32 	%r325, 1, 0, %p44;
$L__BB1_15:
	setp.eq.s32 	%p45, %r35, %r325;
	selp.b32 	%r40, %r37, %r33, %p45;
	selp.b32 	%r41, %r36, %r34, %p45;
	xor.b32  	%r203, %r27, %r1;
	and.b32  	%r42, %r203, 1;
	shfl.sync.bfly.b32	%r43|%p46, %r41, 1, 31, -1;
	shfl.sync.bfly.b32	%r44|%p47, %r40, 1, 31, -1;
	setp.lt.s32 	%p48, %r41, %r43;
	mov.b32 	%r326, 1;
	@%p48 bra 	$L__BB1_18;
	setp.ne.s32 	%p49, %r41, %r43;
	mov.b32 	%r326, 0;
	@%p49 bra 	$L__BB1_18;
	setp.lt.s32 	%p50, %r40, %r44;
	selp.u32 	%r326, 1, 0, %p50;
$L__BB1_18:
	setp.eq.s32 	%p51, %r42, %r326;
	selp.b32 	%r47, %r44, %r40, %p51;
	selp.b32 	%r48, %r43, %r41, %p51;
	shr.u32 	%r49, %r1, 4;
	xor.b32  	%r206, %r49, %r27;
	and.b32  	%r50, %r206, 1;
	shfl.sync.bfly.b32	%r51|%p52, %r48, 8, 31, -1;
	shfl.sync.bfly.b32	%r52|%p53, %r47, 8, 31, -1;
	setp.lt.s32 	%p54, %r48, %r51;
	mov.b32 	%r327, 1;
	@%p54 bra 	$L__BB1_21;
	setp.ne.s32 	%p55, %r48, %r51;
	mov.b32 	%r327, 0;
	@%p55 bra 	$L__BB1_21;
	setp.lt.s32 	%p56, %r47, %r52;
	selp.u32 	%r327, 1, 0, %p56;
$L__BB1_21:
	setp.eq.s32 	%p57, %r50, %r327;
	selp.b32 	%r55, %r52, %r47, %p57;
	selp.b32 	%r56, %r51, %r48, %p57;
	xor.b32  	%r209, %r49, %r12;
	and.b32  	%r57, %r209, 1;
	shfl.sync.bfly.b32	%r58|%p58, %r56, 4, 31, -1;
	shfl.sync.bfly.b32	%r59|%p59, %r55, 4, 31, -1;
	setp.lt.s32 	%p60, %r56, %r58;
	mov.b32 	%r328, 1;
	@%p60 bra 	$L__BB1_24;
	setp.ne.s32 	%p61, %r56, %r58;
	mov.b32 	%r328, 0;
	@%p61 bra 	$L__BB1_24;
	setp.lt.s32 	%p62, %r55, %r59;
	selp.u32 	%r328, 1, 0, %p62;
$L__BB1_24:
	setp.eq.s32 	%p63, %r57, %r328;
	selp.b32 	%r62, %r59, %r55, %p63;
	selp.b32 	%r63, %r58, %r56, %p63;
	xor.b32  	%r212, %r49, %r4;
	and.b32  	%r64, %r212, 1;
	shfl.sync.bfly.b32	%r65|%p64, %r63, 2, 31, -1;
	shfl.sync.bfly.b32	%r66|%p65, %r62, 2, 31, -1;
	setp.lt.s32 	%p66, %r63, %r65;
	mov.b32 	%r329, 1;
	@%p66 bra 	$L__BB1_27;
	setp.ne.s32 	%p67, %r63, %r65;
	mov.b32 	%r329, 0;
	@%p67 bra 	$L__BB1_27;
	setp.lt.s32 	%p68, %r62, %r66;
	selp.u32 	%r329, 1, 0, %p68;
$L__BB1_27:
	setp.eq.s32 	%p69, %r64, %r329;
	selp.b32 	%r69, %r66, %r62, %p69;
	selp.b32 	%r70, %r65, %r63, %p69;
	xor.b32  	%r215, %r49, %r1;
	and.b32  	%r71, %r215, 1;
	shfl.sync.bfly.b32	%r72|%p70, %r70, 1, 31, -1;
	shfl.sync.bfly.b32	%r73|%p71, %r69, 1, 31, -1;
	setp.lt.s32 	%p72, %r70, %r72;
	mov.b32 	%r330, 1;
	@%p72 bra 	$L__BB1_30;
	setp.ne.s32 	%p73, %r70, %r72;
	mov.b32 	%r330, 0;
	@%p73 bra 	$L__BB1_30;
	setp.lt.s32 	%p74, %r69, %r73;
	selp.u32 	%r330, 1, 0, %p74;
$L__BB1_30:
	setp.eq.s32 	%p75, %r71, %r330;
	selp.b32 	%r76, %r73, %r69, %p75;
	selp.b32 	%r77, %r72, %r70, %p75;
	and.b32  	%r78, %r49, 1;
	shfl.sync.bfly.b32	%r79|%p76, %r77, 16, 31, -1;
	shfl.sync.bfly.b32	%r80|%p77, %r76, 16, 31, -1;
	setp.lt.s32 	%p78, %r77, %r79;
	mov.b32 	%r331, 1;
	@%p78 bra 	$L__BB1_33;
	setp.ne.s32 	%p79, %r77, %r79;
	mov.b32 	%r331, 0;
	@%p79 bra 	$L__BB1_33;
	setp.lt.s32 	%p80, %r76, %r80;
	selp.u32 	%r331, 1, 0, %p80;
$L__BB1_33:
	setp.eq.s32 	%p81, %r78, %r331;
	selp.b32 	%r83, %r79, %r77, %p81;
	selp.b32 	%r84, %r80, %r76, %p81;
	and.b32  	%r85, %r27, 1;
	shfl.sync.bfly.b32	%r86|%p82, %r83, 8, 31, -1;
	shfl.sync.bfly.b32	%r87|%p83, %r84, 8, 31, -1;
	setp.lt.s32 	%p84, %r83, %r86;
	mov.b32 	%r332, 1;
	@%p84 bra 	$L__BB1_36;
	setp.ne.s32 	%p85, %r83, %r86;
	mov.b32 	%r332, 0;
	@%p85 bra 	$L__BB1_36;
	setp.lt.s32 	%p86, %r84, %r87;
	selp.u32 	%r332, 1, 0, %p86;
$L__BB1_36:
	setp.eq.s32 	%p87, %r85, %r332;
	selp.b32 	%r90, %r86, %r83, %p87;
	selp.b32 	%r91, %r87, %r84, %p87;
	and.b32  	%r92, %r12, 1;
	shfl.sync.bfly.b32	%r93|%p88, %r90, 4, 31, -1;
	shfl.sync.bfly.b32	%r94|%p89, %r91, 4, 31, -1;
	setp.lt.s32 	%p90, %r90, %r93;
	mov.b32 	%r333, 1;
	@%p90 bra 	$L__BB1_39;
	setp.ne.s32 	%p91, %r90, %r93;
	mov.b32 	%r333, 0;
	@%p91 bra 	$L__BB1_39;
	setp.lt.s32 	%p92, %r91, %r94;
	selp.u32 	%r333, 1, 0, %p92;
$L__BB1_39:
	setp.eq.s32 	%p93, %r92, %r333;
	selp.b32 	%r97, %r93, %r90, %p93;
	selp.b32 	%r98, %r94, %r91, %p93;
	and.b32  	%r99, %r4, 1;
	shfl.sync.bfly.b32	%r100|%p94, %r97, 2, 31, -1;
	shfl.sync.bfly.b32	%r101|%p95, %r98, 2, 31, -1;
	setp.lt.s32 	%p96, %r97, %r100;
	mov.b32 	%r334, 1;
	@%p96 bra 	$L__BB1_42;
	setp.ne.s32 	%p97, %r97, %r100;
	mov.b32 	%r334, 0;
	@%p97 bra 	$L__BB1_42;
	setp.lt.s32 	%p98, %r98, %r101;
	selp.u32 	%r334, 1, 0, %p98;
$L__BB1_42:
	setp.eq.s32 	%p99, %r99, %r334;
	selp.b32 	%r104, %r100, %r97, %p99;
	selp.b32 	%r105, %r101, %r98, %p99;
	and.b32  	%r106, %r1, 1;
	shfl.sync.bfly.b32	%r107|%p100, %r104, 1, 31, -1;
	shfl.sync.bfly.b32	%r108|%p101, %r105, 1, 31, -1;
	setp.lt.s32 	%p102, %r104, %r107;
	mov.b32 	%r335, 1;
	@%p102 bra 	$L__BB1_45;
	setp.ne.s32 	%p103, %r104, %r107;
	mov.b32 	%r335, 0;
	@%p103 bra 	$L__BB1_45;
	setp.lt.s32 	%p104, %r105, %r108;
	selp.u32 	%r335, 1, 0, %p104;
$L__BB1_45:
	setp.eq.s32 	%p105, %r106, %r335;
	selp.b32 	%r228, %r107, %r104, %p105;
	selp.b32 	%r111, %r108, %r105, %p105;
	shfl.sync.up.b32	%r229|%p106, %r228, 1, 0, -1;
	setp.eq.s32 	%p107, %r229, %r228;
	setp.ne.s32 	%p108, %r3, 0;
	and.pred  	%p1, %p108, %p107;
	shfl.sync.bfly.b32	%r112|%p109, %r111, 1, 31, -1;
	selp.u32 	%r230, 1, 0, %p1;
	shfl.sync.bfly.b32	%r113|%p110, %r230, 1, 31, -1;
	setp.lt.s32 	%p111, %r111, %r112;
	mov.b32 	%r336, 1;
	@%p111 bra 	$L__BB1_48;
	setp.ne.s32 	%p112, %r111, %r112;
	mov.b32 	%r336, 0;
	@%p112 bra 	$L__BB1_48;
	setp.ne.s32 	%p113, %r113, 0;
	not.pred 	%p114, %p1;
	and.pred  	%p115, %p113, %p114;
	selp.u32 	%r336, 1, 0, %p115;
$L__BB1_48:
	setp.ne.s32 	%p116, %r113, 0;
	setp.eq.s32 	%p117, %r5, %r336;
	selp.b32 	%r116, %r112, %r111, %p117;
	selp.u32 	%r233, -1, 0, %p1;
	selp.u32 	%r234, -1, 0, %p116;
	selp.b32 	%r235, %r234, %r233, %p117;
	and.b32  	%r236, %r235, 1;
	setp.eq.b32 	%p2, %r236, 1;
	shfl.sync.bfly.b32	%r117|%p118, %r116, 2, 31, -1;
	shfl.sync.bfly.b32	%r118|%p119, %r236, 2, 31, -1;
	setp.lt.s32 	%p120, %r116, %r117;
	mov.b32 	%r337, 1;
	@%p120 bra 	$L__BB1_51;
	setp.ne.s32 	%p121, %r116, %r117;
	mov.b32 	%r337, 0;
	@%p121 bra 	$L__BB1_51;
	setp.ne.s32 	%p122, %r118, 0;
	not.pred 	%p123, %p2;
	and.pred  	%p124, %p122, %p123;
	selp.u32 	%r337, 1, 0, %p124;
$L__BB1_51:
	setp.ne.s32 	%p125, %r118, 0;
	setp.eq.s32 	%p126, %r13, %r337;
	selp.b32 	%r121, %r117, %r116, %p126;
	selp.u32 	%r239, -1, 0, %p2;
	selp.u32 	%r240, -1, 0, %p125;
	selp.b32 	%r241, %r240, %r239, %p126;
	and.b32  	%r242, %r241, 1;
	setp.eq.b32 	%p3, %r242, 1;
	shfl.sync.bfly.b32	%r122|%p127, %r121, 1, 31, -1;
	shfl.sync.bfly.b32	%r123|%p128, %r242, 1, 31, -1;
	setp.lt.s32 	%p129, %r121, %r122;
	mov.b32 	%r338, 1;
	@%p129 bra 	$L__BB1_54;
	setp.ne.s32 	%p130, %r121, %r122;
	mov.b32 	%r338, 0;
	@%p130 bra 	$L__BB1_54;
	setp.ne.s32 	%p131, %r123, 0;
	not.pred 	%p132, %p3;
	and.pred  	%p133, %p131, %p132;
	selp.u32 	%r338, 1, 0, %p133;
$L__BB1_54:
	setp.ne.s32 	%p134, %r123, 0;
	setp.eq.s32 	%p135, %r20, %r338;
	selp.b32 	%r126, %r122, %r121, %p135;
	selp.u32 	%r245, -1, 0, %p3;
	selp.u32 	%r246, -1, 0, %p134;
	selp.b32 	%r247, %r246, %r245, %p135;
	and.b32  	%r248, %r247, 1;
	setp.eq.b32 	%p4, %r248, 1;
	shfl.sync.bfly.b32	%r127|%p136, %r126, 4, 31, -1;
	shfl.sync.bfly.b32	%r128|%p137, %r248, 4, 31, -1;
	setp.lt.s32 	%p138, %r126, %r127;
	mov.b32 	%r339, 1;
	@%p138 bra 	$L__BB1_57;
	setp.ne.s32 	%p139, %r126, %r127;
	mov.b32 	%r339, 0;
	@%p139 bra 	$L__BB1_57;
	setp.ne.s32 	%p140, %r128, 0;
	not.pred 	%p141, %p4;
	and.pred  	%p142, %p140, %p141;
	selp.u32 	%r339, 1, 0, %p142;
$L__BB1_57:
	setp.ne.s32 	%p143, %r128, 0;
	setp.eq.s32 	%p144, %r28, %r339;
	selp.b32 	%r131, %r127, %r126, %p144;
	selp.u32 	%r251, -1, 0, %p4;
	selp.u32 	%r252, -1, 0, %p143;
	selp.b32 	%r253, %r252, %r251, %p144;
	and.b32  	%r254, %r253, 1;
	setp.eq.b32 	%p5, %r254, 1;
	shfl.sync.bfly.b32	%r132|%p145, %r131, 2, 31, -1;
	shfl.sync.bfly.b32	%r133|%p146, %r254, 2, 31, -1;
	setp.lt.s32 	%p147, %r131, %r132;
	mov.b32 	%r340, 1;
	@%p147 bra 	$L__BB1_60;
	setp.ne.s32 	%p148, %r131, %r132;
	mov.b32 	%r340, 0;
	@%p148 bra 	$L__BB1_60;
	setp.ne.s32 	%p149, %r133, 0;
	not.pred 	%p150, %p5;
	and.pred  	%p151, %p149, %p150;
	selp.u32 	%r340, 1, 0, %p151;
$L__BB1_60:
	setp.ne.s32 	%p152, %r133, 0;
	setp.eq.s32 	%p153, %r35, %r340;
	selp.b32 	%r136, %r132, %r131, %p153;
	selp.u32 	%r257, -1, 0, %p5;
	selp.u32 	%r258, -1, 0, %p152;
	selp.b32 	%r259, %r258, %r257, %p153;
	and.b32  	%r260, %r259, 1;
	setp.eq.b32 	%p6, %r260, 1;
	shfl.sync.bfly.b32	%r137|%p154, %r136, 1, 31, -1;
	shfl.sync.bfly.b32	%r138|%p155, %r260, 1, 31, -1;
	setp.lt.s32 	%p156, %r136, %r137;
	mov.b32 	%r341, 1;
	@%p156 bra 	$L__BB1_63;
	setp.ne.s32 	%p157, %r136, %r137;
	mov.b32 	%r341, 0;
	@%p157 bra 	$L__BB1_63;
	setp.ne.s32 	%p158, %r138, 0;
	not.pred 	%p159, %p6;
	and.pred  	%p160, %p158, %p159;
	selp.u32 	%r341, 1, 0, %p160;
$L__BB1_63:
	setp.ne.s32 	%p161, %r138, 0;
	setp.eq.s32 	%p162, %r42, %r341;
	selp.b32 	%r141, %r137, %r136, %p162;
	selp.u32 	%r263, -1, 0, %p6;
	selp.u32 	%r264, -1, 0, %p161;
	selp.b32 	%r265, %r264, %r263, %p162;
	and.b32  	%r266, %r265, 1;
	setp.eq.b32 	%p7, %r266, 1;
	shfl.sync.bfly.b32	%r142|%p163, %r141, 8, 31, -1;
	shfl.sync.bfly.b32	%r143|%p164, %r266, 8, 31, -1;
	setp.lt.s32 	%p165, %r141, %r142;
	mov.b32 	%r342, 1;
	@%p165 bra 	$L__BB1_66;
	setp.ne.s32 	%p166, %r141, %r142;
	mov.b32 	%r342, 0;
	@%p166 bra 	$L__BB1_66;
	setp.ne.s32 	%p167, %r143, 0;
	not.pred 	%p168, %p7;
	and.pred  	%p169, %p167, %p168;
	selp.u32 	%r342, 1, 0, %p169;
$L__BB1_66:
	setp.ne.s32 	%p170, %r143, 0;
	setp.eq.s32 	%p171, %r50, %r342;
	selp.b32 	%r146, %r142, %r141, %p171;
	selp.u32 	%r269, -1, 0, %p7;
	selp.u32 	%r270, -1, 0, %p170;
	selp.b32 	%r271, %r270, %r269, %p171;
	and.b32  	%r272, %r271, 1;
	setp.eq.b32 	%p8, %r272, 1;
	shfl.sync.bfly.b32	%r147|%p172, %r146, 4, 31, -1;
	shfl.sync.bfly.b32	%r148|%p173, %r272, 4, 31, -1;
	setp.lt.s32 	%p174, %r146, %r147;
	mov.b32 	%r343, 1;
	@%p174 bra 	$L__BB1_69;
	setp.ne.s32 	%p175, %r146, %r147;
	mov.b32 	%r343, 0;
	@%p175 bra 	$L__BB1_69;
	setp.ne.s32 	%p176, %r148, 0;
	not.pred 	%p177, %p8;
	and.pred  	%p178, %p176, %p177;
	selp.u32 	%r343, 1, 0, %p178;
$L__BB1_69:
	setp.ne.s32 	%p179, %r148, 0;
	setp.eq.s32 	%p180, %r57, %r343;
	selp.b32 	%r151, %r147, %r146, %p180;
	selp.u32 	%r275, -1, 0, %p8;
	selp.u32 	%r276, -1, 0, %p179;
	selp.b32 	%r277, %r276, %r275, %p180;
	and.b32  	%r278, %r277, 1;
	setp.eq.b32 	%p9, %r278, 1;
	shfl.sync.bfly.b32	%r152|%p181, %r151, 2, 31, -1;
	shfl.sync.bfly.b32	%r153|%p182, %r278, 2, 31, -1;
	setp.lt.s32 	%p183, %r151, %r152;
	mov.b32 	%r344, 1;
	@%p183 bra 	$L__BB1_72;
	setp.ne.s32 	%p184, %r151, %r152;
	mov.b32 	%r344, 0;
	@%p184 bra 	$L__BB1_72;
	setp.ne.s32 	%p185, %r153, 0;
	not.pred 	%p186, %p9;
	and.pred  	%p187, %p185, %p186;
	selp.u32 	%r344, 1, 0, %p187;
$L__BB1_72:
	setp.ne.s32 	%p188, %r153, 0;
	setp.eq.s32 	%p189, %r64, %r344;
	selp.b32 	%r156, %r152, %r151, %p189;
	selp.u32 	%r281, -1, 0, %p9;
	selp.u32 	%r282, -1, 0, %p188;
	selp.b32 	%r283, %r282, %r281, %p189;
	and.b32  	%r284, %r283, 1;
	setp.eq.b32 	%p10, %r284, 1;
	shfl.sync.bfly.b32	%r157|%p190, %r156, 1, 31, -1;
	shfl.sync.bfly.b32	%r158|%p191, %r284, 1, 31, -1;
	setp.lt.s32 	%p192, %r156, %r157;
	mov.b32 	%r345, 1;
	@%p192 bra 	$L__BB1_75;
	setp.ne.s32 	%p193, %r156, %r157;
	mov.b32 	%r345, 0;
	@%p193 bra 	$L__BB1_75;
	setp.ne.s32 	%p194, %r158, 0;
	not.pred 	%p195, %p10;
	and.pred  	%p196, %p194, %p195;
	selp.u32 	%r345, 1, 0, %p196;
$L__BB1_75:
	setp.ne.s32 	%p197, %r158, 0;
	setp.eq.s32 	%p198, %r71, %r345;
	selp.b32 	%r161, %r157, %r156, %p198;
	selp.u32 	%r287, -1, 0, %p10;
	selp.u32 	%r288, -1, 0, %p197;
	selp.b32 	%r289, %r288, %r287, %p198;
	and.b32  	%r290, %r289, 1;
	setp.eq.b32 	%p11, %r290, 1;
	shfl.sync.bfly.b32	%r162|%p199, %r161, 16, 31, -1;
	shfl.sync.bfly.b32	%r163|%p200, %r290, 16, 31, -1;
	setp.lt.s32 	%p201, %r161, %r162;
	mov.b32 	%r346, 1;
	@%p201 bra 	$L__BB1_78;
	setp.ne.s32 	%p202, %r161, %r162;
	mov.b32 	%r346, 0;
	@%p202 bra 	$L__BB1_78;
	setp.ne.s32 	%p203, %r163, 0;
	not.pred 	%p204, %p11;
	and.pred  	%p205, %p203, %p204;
	selp.u32 	%r346, 1, 0, %p205;
$L__BB1_78:
	setp.ne.s32 	%p206, %r163, 0;
	setp.eq.s32 	%p207, %r78, %r346;
	selp.b32 	%r166, %r162, %r161, %p207;
	selp.u32 	%r293, -1, 0, %p11;
	selp.u32 	%r294, -1, 0, %p206;
	selp.b32 	%r295, %r294, %r293, %p207;
	and.b32  	%r296, %r295, 1;
	setp.eq.b32 	%p12, %r296, 1;
	shfl.sync.bfly.b32	%r167|%p208, %r166, 8, 31, -1;
	shfl.sync.bfly.b32	%r168|%p209, %r296, 8, 31, -1;
	setp.lt.s32 	%p210, %r166, %r167;
	mov.b32 	%r347, 1;
	@%p210 bra 	$L__BB1_81;
	setp.ne.s32 	%p211, %r166, %r167;
	mov.b32 	%r347, 0;
	@%p211 bra 	$L__BB1_81;
	setp.ne.s32 	%p212, %r168, 0;
	not.pred 	%p213, %p12;
	and.pred  	%p214, %p212, %p213;
	selp.u32 	%r347, 1, 0, %p214;
$L__BB1_81:
	setp.ne.s32 	%p215, %r168, 0;
	setp.eq.s32 	%p216, %r85, %r347;
	selp.b32 	%r171, %r167, %r166, %p216;
	selp.u32 	%r299, -1, 0, %p12;
	selp.u32 	%r300, -1, 0, %p215;
	selp.b32 	%r301, %r300, %r299, %p216;
	and.b32  	%r302, %r301, 1;
	setp.eq.b32 	%p13, %r302, 1;
	shfl.sync.bfly.b32	%r172|%p217, %r171, 4, 31, -1;
	shfl.sync.bfly.b32	%r173|%p218, %r302, 4, 31, -1;
	setp.lt.s32 	%p219, %r171, %r172;
	mov.b32 	%r348, 1;
	@%p219 bra 	$L__BB1_84;
	setp.ne.s32 	%p220, %r171, %r172;
	mov.b32 	%r348, 0;
	@%p220 bra 	$L__BB1_84;
	setp.ne.s32 	%p221, %r173, 0;
	not.pred 	%p222, %p13;
	and.pred  	%p223, %p221, %p222;
	selp.u32 	%r348, 1, 0, %p223;
$L__BB1_84:
	setp.ne.s32 	%p224, %r173, 0;
	setp.eq.s32 	%p225, %r92, %r348;
	selp.b32 	%r176, %r172, %r171, %p225;
	selp.u32 	%r305, -1, 0, %p13;
	selp.u32 	%r306, -1, 0, %p224;
	selp.b32 	%r307, %r306, %r305, %p225;
	and.b32  	%r308, %r307, 1;
	setp.eq.b32 	%p14, %r308, 1;
	shfl.sync.bfly.b32	%r177|%p226, %r176, 2, 31, -1;
	shfl.sync.bfly.b32	%r178|%p227, %r308, 2, 31, -1;
	setp.lt.s32 	%p228, %r176, %r177;
	mov.b32 	%r349, 1;
	@%p228 bra 	$L__BB1_87;
	setp.ne.s32 	%p229, %r176, %r177;
	mov.b32 	%r349, 0;
	@%p229 bra 	$L__BB1_87;
	setp.ne.s32 	%p230, %r178, 0;
	not.pred 	%p231, %p14;
	and.pred  	%p232, %p230, %p231;
	selp.u32 	%r349, 1, 0, %p232;
$L__BB1_87:
	setp.ne.s32 	%p233, %r178, 0;
	setp.eq.s32 	%p234, %r99, %r349;
	selp.b32 	%r181, %r177, %r176, %p234;
	selp.u32 	%r311, -1, 0, %p14;
	selp.u32 	%r312, -1, 0, %p233;
	selp.b32 	%r313, %r312, %r311, %p234;
	and.b32  	%r314, %r313, 1;
	setp.eq.b32 	%p15, %r314, 1;
	shfl.sync.bfly.b32	%r182|%p235, %r181, 1, 31, -1;
	shfl.sync.bfly.b32	%r183|%p236, %r314, 1, 31, -1;
	setp.lt.s32 	%p237, %r181, %r182;
	mov.b32 	%r350, 1;
	@%p237 bra 	$L__BB1_90;
	setp.ne.s32 	%p238, %r181, %r182;
	mov.b32 	%r350, 0;
	@%p238 bra 	$L__BB1_90;
	setp.ne.s32 	%p239, %r183, 0;
	not.pred 	%p240, %p15;
	and.pred  	%p241, %p239, %p240;
	selp.u32 	%r350, 1, 0, %p241;
$L__BB1_90:
	setp.ne.s32 	%p242, %r183, 0;
	setp.eq.s32 	%p243, %r106, %r350;
	selp.u32 	%r316, -1, 0, %p15;
	selp.u32 	%r317, -1, 0, %p242;
	selp.b32 	%r318, %r317, %r316, %p243;
	and.b32  	%r319, %r318, 1;
	setp.eq.b32 	%p244, %r319, 1;
	mov.b32 	%r320, -1;
	vote.sync.ballot.b32 	%r186, %p244, %r320;
	setp.ne.s32 	%p246, %r1, 0;
	@%p246 bra 	$L__BB1_92;
	st.global.u32 	[duplicateMask], %r186;
$L__BB1_92:
	ret;

}


// ===== COMPILED SASS (sm_100) =====

	.target	sm_100

	.elftype	@"ET_EXEC"


//--------------------- .note.nv.tkinfo           --------------------------
	.section	.note.nv.tkinfo,"",@"SHT_NOTE"
	.sectionflags	@"SHF_NOTE_NV_TKINFO"
	.tkinfo
        /*0018*/ 	.word	0x00000002
        /*0030*/ 	.string	""
        /*0030*/ 	.string	"ptxas"
        /*0030*/ 	.string	"Cuda compilation tools, release 13.0, V13.0.88"
        /*0030*/ 	.string	"Build cuda_13.0.r13.0/compiler.36424714_0"
        /*0030*/ 	.string	"-arch sm_100 -m 64 "



//--------------------- .note.nv.cuinfo           --------------------------
	.section	.note.nv.cuinfo,"",@"SHT_NOTE"
	.sectionflags	@"SHF_NOTE_NV_CUINFO"
        /*0018*/ 	.short	0x0002
        /*001a*/ 	.short	0x0064
        /*001c*/ 	.short	0x0082
	.zero		2


//--------------------- .nv.info                  --------------------------
	.section	.nv.info,"",@"SHT_CUDA_INFO"
	.align	4


	//----- nvinfo : EIATTR_REGCOUNT
	.align		4
        /*0000*/ 	.byte	0x04, 0x2f
        /*0002*/ 	.short	(.L_3 - .L_2)
	.align		4
.L_2:
        /*0004*/ 	.word	index@(_Z15checkDuplicatesiPKi)
        /*0008*/ 	.word	0x0000000c


	//----- nvinfo : EIATTR_FRAME_SIZE
	.align		4
.L_3:
        /*000c*/ 	.byte	0x04, 0x11
        /*000e*/ 	.short	(.L_5 - .L_4)
	.align		4
.L_4:
        /*0010*/ 	.word	index@(_Z15checkDuplicatesiPKi)
        /*0014*/ 	.word	0x00000000


	//----- nvinfo : EIATTR_REGCOUNT
	.align		4
.L_5:
        /*0018*/ 	.byte	0x04, 0x2f
        /*001a*/ 	.short	(.L_7 - .L_6)
	.align		4
.L_6:
        /*001c*/ 	.word	index@(_Z18checkDuplicateMaskiPKi)
        /*0020*/ 	.word	0x0000001a


	//----- nvinfo : EIATTR_FRAME_SIZE
	.align		4
.L_7:
        /*0024*/ 	.byte	0x04, 0x11
        /*0026*/ 	.short	(.L_9 - .L_8)
	.align		4
.L_8:
        /*0028*/ 	.word	index@(_Z18checkDuplicateMaskiPKi)
        /*002c*/ 	.word	0x00000000


	//----- nvinfo : EIATTR_MIN_STACK_SIZE
	.align		4
.L_9:
        /*0030*/ 	.byte	0x04, 0x12
        /*0032*/ 	.short	(.L_11 - .L_10)
	.align		4
.L_10:
        /*0034*/ 	.word	index@(_Z18checkDuplicateMaskiPKi)
        /*0038*/ 	.word	0x00000000


	//----- nvinfo : EIATTR_MIN_STACK_SIZE
	.align		4
.L_11:
        /*003c*/ 	.byte	0x04, 0x12
        /*003e*/ 	.short	(.L_13 - .L_12)
	.align		4
.L_12:
        /*0040*/ 	.word	index@(_Z15checkDuplicatesiPKi)
        /*0044*/ 	.word	0x00000000
.L_13:


//--------------------- .nv.compat                --------------------------
	.section	.nv.compat,"",@"SHT_CUDA_COMPAT_INFO"
	.align	4
        /*0000*/ 	.byte	0x02, 0x09, 0x00, 0x00, 0x02, 0x02, 0x01, 0x00, 0x02, 0x05, 0x05, 0x00, 0x03, 0x07, 0x01, 0x01
        /*0010*/ 	.byte	0x02, 0x03, 0x00, 0x00, 0x02, 0x06, 0x01, 0x00, 0x04, 0x0b, 0x08, 0x00, 0x09, 0x00, 0x00, 0x00
        /*0020*/ 	.byte	0x00, 0x00, 0x00, 0x00


//--------------------- .nv.info._Z18checkDuplicateMaskiPKi --------------------------
	.section	.nv.info._Z18checkDuplicateMaskiPKi,"",@"SHT_CUDA_INFO"
	.sectionflags	@""
	.align	4


	//----- nvinfo : EIATTR_CUDA_API_VERSION
	.align		4
        /*0000*/ 	.byte	0x04, 0x37
        /*0002*/ 	.short	(.L_15 - .L_14)
.L_14:
        /*0004*/ 	.word	0x00000082


	//----- nvinfo : EIATTR_KPARAM_INFO
	.align		4
.L_15:
        /*0008*/ 	.byte	0x04, 0x17
        /*000a*/ 	.short	(.L_17 - .L_16)
.L_16:
        /*000c*/ 	.word	0x00000000
        /*0010*/ 	.short	0x0001
        /*0012*/ 	.short	0x0008
        /*0014*/ 	.byte	0x00, 0xf5, 0x21, 0x00


	//----- nvinfo : EIATTR_KPARAM_INFO
	.align		4
.L_17:
        /*0018*/ 	.byte	0x04, 0x17
        /*001a*/ 	.short	(.L_19 - .L_18)
.L_18:
        /*001c*/ 	.word	0x00000000
        /*0020*/ 	.short	0x0000
        /*0022*/ 	.short	0x0000
        /*0024*/ 	.byte	0x00, 0xf0, 0x11, 0x00


	//----- nvinfo : EIATTR_SPARSE_MMA_MASK
	.align		4
.L_19:
        /*0028*/ 	.byte	0x03, 0x50
        /*002a*/ 	.short	0x0000


	//----- nvinfo : EIATTR_MAXREG_COUNT
	.align		4
        /*002c*/ 	.byte	0x03, 0x1b
        /*002e*/ 	.short	0x00ff


	//----- nvinfo : EIATTR_MERCURY_ISA_VERSION
	.align		4
        /*0030*/ 	.byte	0x03, 0x5f
        /*0032*/ 	.short	0x0101


	//----- nvinfo : EIATTR_COOP_GROUP_MASK_REGIDS
	.align		4
        /*0034*/ 	.byte	0x04, 0x29
        /*0036*/ 	.short	(.L_21 - .L_20)


	//   ....[0]....
.L_20:
        /*0038*/ 	.word	0xffffffff


	//   ....[1]....
        /*003c*/ 	.word	0xffffffff


	//   ....[2]....
        /*0040*/ 	.word	0xffffffff


	//   ....[3]....
        /*0044*/ 	.word	0xffffffff


	//   ....[4]....
        /*0048*/ 	.word	0xffffffff


	//   ....[5]....
        /*004c*/ 	.word	0xffffffff


	//   ....[6]....
        /*0050*/ 	.word	0xffffffff


	//   ....[7]....
        /*0054*/ 	.word	0xffffffff


	//   ....[8]....
        /*0058*/ 	.word	0xffffffff


	//   ....[9]....
        /*005c*/ 	.word	0xffffffff


	//   ....[10]....
        /*0060*/ 	.word	0xffffffff


	//   ....[11]....
        /*0064*/ 	.word	0xffffffff


	//   ....[12]....
        /*0068*/ 	.word	0xffffffff


	//   ....[13]....
        /*006c*/ 	.word	0xffffffff


	//   ....[14]....
        /*0070*/ 	.word	0xffffffff


	//   ....[15]....
        /*0074*/ 	.word	0xffffffff


	//   ....[16]....
        /*0078*/ 	.word	0xffffffff


	//   ....[17]....
        /*007c*/ 	.word	0xffffffff


	//   ....[18]....
        /*0080*/ 	.word	0xffffffff


	//   ....[19]....
        /*0084*/ 	.word	0xffffffff


	//   ....[20]....
        /*0088*/ 	.word	0xffffffff


	//   ....[21]....
        /*008c*/ 	.word	0xffffffff


	//   ....[22]....
        /*0090*/ 	.word	0xffffffff


	//   ....[23]....
        /*0094*/ 	.word	0xffffffff


	//   ....[24]....
        /*0098*/ 	.word	0xffffffff


	//   ....[25]....
        /*009c*/ 	.word	0xffffffff


	//   ....[26]....
        /*00a0*/ 	.word	0xffffffff


	//   ....[27]....
        /*00a4*/ 	.word	0xffffffff


	//   ....[28]....
        /*00a8*/ 	.word	0xffffffff


	//   ....[29]....
        /*00ac*/ 	.word	0xffffffff


	//   ....[30]....
        /*00b0*/ 	.word	0xffffffff


	//   ....[31]....
        /*00b4*/ 	.word	0xffffffff


	//   ....[32]....
        /*00b8*/ 	.word	0xffffffff


	//   ....[33]....
        /*00bc*/ 	.word	0xffffffff


	//   ....[34]....
        /*00c0*/ 	.word	0xffffffff


	//   ....[35]....
        /*00c4*/ 	.word	0xffffffff


	//   ....[36]....
        /*00c8*/ 	.word	0xffffffff


	//   ....[37]....
        /*00cc*/ 	.word	0xffffffff


	//   ....[38]....
        /*00d0*/ 	.word	0xffffffff


	//   ....[39]....
        /*00d4*/ 	.word	0xffffffff


	//   ....[40]....
        /*00d8*/ 	.word	0xffffffff


	//   ....[41]....
        /*00dc*/ 	.word	0xffffffff


	//   ....[42]....
        /*00e0*/ 	.word	0xffffffff


	//   ....[43]....
        /*00e4*/ 	.word	0xffffffff


	//   ....[44]....
        /*00e8*/ 	.word	0xffffffff


	//   ....[45]....
        /*00ec*/ 	.word	0xffffffff


	//   ....[46]....
        /*00f0*/ 	.word	0xffffffff


	//   ....[47]....
        /*00f4*/ 	.word	0xffffffff


	//   ....[48]....
        /*00f8*/ 	.word	0xffffffff


	//   ....[49]....
        /*00fc*/ 	.word	0xffffffff


	//   ....[50]....
        /*0100*/ 	.word	0xffffffff


	//   ....[51]....
        /*0104*/ 	.word	0xffffffff


	//   ....[52]....
        /*0108*/ 	.word	0xffffffff


	//   ....[53]....
        /*010c*/ 	.word	0xffffffff


	//   ....[54]....
        /*0110*/ 	.word	0xffffffff


	//   ....[55]....
        /*0114*/ 	.word	0xffffffff


	//   ....[56]....
        /*0118*/ 	.word	0xffffffff


	//   ....[57]....
        /*011c*/ 	.word	0xffffffff


	//   ....[58]....
        /*0120*/ 	.word	0xffffffff


	//   ....[59]....
        /*0124*/ 	.word	0xffffffff


	//   ....[60]....
        /*0128*/ 	.word	0xffffffff


	//   ....[61]....
        /*012c*/ 	.word	0xffffffff


	//----- nvinfo : EIATTR_COOP_GROUP_INSTR_OFFSETS
	.align		4
.L_21:
        /*0130*/ 	.byte	0x04, 0x28
        /*0132*/ 	.short	(.L_23 - .L_22)


	//   ....[0]....
.L_22:
        /*0134*/ 	.word	0x000000a0


	//   ....[1]....
        /*0138*/ 	.word	0x000000c0


	//   ....[2]....
        /*013c*/ 	.word	0x000001b0


	//   ....[3]....
        /*0140*/ 	.word	0x000001c0


	//   ....[4]....
        /*0144*/ 	.word	0x000002a0


	//   ....[5]....
        /*0148*/ 	.word	0x000002b0


	//   ....[6]....
        /*014c*/ 	.word	0x000003a0


	//   ....[7]....
        /*0150*/ 	.word	0x000003b0


	//   ....[8]....
        /*0154*/ 	.word	0x00000490


	//   ....[9]....
        /*0158*/ 	.word	0x000004a0


	//   ....[10]....
        /*015c*/ 	.word	0x00000580


	//   ....[11]....
        /*0160*/ 	.word	0x00000590


	//   ....[12]....
        /*0164*/ 	.word	0x00000680


	//   ....[13]....
        /*0168*/ 	.word	0x00000690


	//   ....[14]....
        /*016c*/ 	.word	0x00000770


	//   ....[15]....
        /*0170*/ 	.word	0x00000780


	//   ....[16]....
        /*0174*/ 	.word	0x00000860


	//   ....[17]....
        /*0178*/ 	.word	0x00000870


	//   ....[18]....
        /*017c*/ 	.word	0x00000950


	//   ....[19]....
        /*0180*/ 	.word	0x00000960


	//   ....[20]....
        /*0184*/ 	.word	0x00000a40


	//   ....[21]....
        /*0188*/ 	.word	0x00000a50


	//   ....[22]....
        /*018c*/ 	.word	0x00000b30


	//   ....[23]....
        /*0190*/ 	.word	0x00000b40


	//   ....[24]....
        /*0194*/ 	.word	0x00000c20


	//   ....[25]....
        /*0198*/ 	.word	0x00000c30


	//   ....[26]....
        /*019c*/ 	.word	0x00000d10


	//   ....[27]....
        /*01a0*/ 	.word	0x00000d20


	//   ....[28]....
        /*01a4*/ 	.word	0x00000e00


	//   ....[29]....
        /*01a8*/ 	.word	0x00000e10


	//   ....[30]....
        /*01ac*/ 	.word	0x00000ed0


	//   ....[31]....
        /*01b0*/ 	.word	0x00000ee0


	//   ....[32]....
        /*01b4*/ 	.word	0x00000f40


	//   ....[33]....
        /*01b8*/ 	.word	0x00001010


	//   ....[34]....
        /*01bc*/ 	.word	0x00001050


	//   ....[35]....
        /*01c0*/ 	.word	0x00001130


	//   ....[36]....
        /*01c4*/ 	.word	0x00001170


	//   ....[37]....
        /*01c8*/ 	.word	0x00001250


	//   ....[38]....
        /*01cc*/ 	.word	0x00001290


	//   ....[39]....
        /*01d0*/ 	.word	0x00001370


	//   ....[40]....
        /*01d4*/ 	.word	0x000013b0


	//   ....[41]....
        /*01d8*/ 	.word	0x00001490


	//   ....[42]....
        /*01dc*/ 	.word	0x000014d0


	//   ....[43]....
        /*01e0*/ 	.word	0x000015b0


	//   ....[44]....
        /*01e4*/ 	.word	0x000015f0


	//   ....[45]....
        /*01e8*/ 	.word	0x000016d0


	//   ....[46]....
        /*01ec*/ 	.word	0x00001710


	//   ....[47]....
        /*01f0*/ 	.word	0x000017f0


	//   ....[48]....
        /*01f4*/ 	.word	0x00001830


	//   ....[49]....
        /*01f8*/ 	.word	0x00001910


	//   ....[50]....
        /*01fc*/ 	.word	0x00001950


	//   ....[51]....
        /*0200*/ 	.word	0x00001a30


	//   ....[52]....
        /*0204*/ 	.word	0x00001a70


	//   ....[53]....
        /*0208*/ 	.word	0x00001b50


	//   ....[54]....
        /*020c*/ 	.word	0x00001b90


	//   ....[55]....
        /*0210*/ 	.word	0x00001c70


	//   ....[56]....
        /*0214*/ 	.word	0x00001cb0


	//   ....[57]....
        /*0218*/ 	.word	0x00001d90


	//   ....[58]....
        /*021c*/ 	.word	0x00001dd0


	//   ....[59]....
        /*0220*/ 	.word	0x00001eb0


	//   ....[60]....
        /*0224*/ 	.word	0x00001ef0


	//   ....[61]....
        /*0228*/ 	.word	0x00001fe0


	//----- nvinfo : EIATTR_VRC_CTA_INIT_COUNT
	.align		4
.L_23:
        /*022c*/ 	.byte	0x02, 0x4a
	.zero		1
	.zero		1


	//----- nvinfo : EIATTR_EXIT_INSTR_OFFSETS
	.align		4
        /*0230*/ 	.byte	0x04, 0x1c
        /*0232*/ 	.short	(.L_25 - .L_24)


	//   ....[0]....
.L_24:
        /*0234*/ 	.word	0x00001ff0


	//   ....[1]....
        /*0238*/ 	.word	0x00002020


	//----- nvinfo : EIATTR_CRS_STACK_SIZE
	.align		4
.L_25:
        /*023c*/ 	.byte	0x04, 0x1e
        /*023e*/ 	.short	(.L_27 - .L_26)
.L_26:
        /*0240*/ 	.word	0x00000000


	//----- nvinfo : EIATTR_CBANK_PARAM_SIZE
	.align		4
.L_27:
        /*0244*/ 	.byte	0x03, 0x19
        /*0246*/ 	.short	0x0010


	//----- nvinfo : EIATTR_PARAM_CBANK
	.align		4
        /*0248*/ 	.byte	0x04, 0x0a
        /*024a*/ 	.short	(.L_29 - .L_28)
	.align		4
.L_28:
        /*024c*/ 	.word	index@(.nv.constant0._Z18checkDuplicateMaskiPKi)
        /*0250*/ 	.short	0x0380
        /*0252*/ 	.short	0x0010


	//----- nvinfo : EIATTR_SW_WAR
	.align		4
.L_29:
        /*0254*/ 	.byte	0x04, 0x36
        /*0256*/ 	.short	(.L_31 - .L_30)
.L_30:
        /*0258*/ 	.word	0x00000008
.L_31:


//--------------------- .nv.info._Z15checkDuplicatesiPKi --------------------------
	.section	.nv.info._Z15checkDuplicatesiPKi,"",@"SHT_CUDA_INFO"
	.sectionflags	@""
	.align	4


	//----- nvinfo : EIATTR_CUDA_API_VERSION
	.align		4
        /*0000*/ 	.byte	0x04, 0x37
        /*0002*/ 	.short	(.L_33 - .L_32)
.L_32:
        /*0004*/ 	.word	0x00000082


	//----- nvinfo : EIATTR_KPARAM_INFO
	.align		4
.L_33:
        /*0008*/ 	.byte	0x04, 0x17
        /*000a*/ 	.short	(.L_35 - .L_34)
.L_34:
        /*000c*/ 	.word	0x00000000
        /*0010*/ 	.short	0x0001
        /*0012*/ 	.short	0x0008
        /*0014*/ 	.byte	0x00, 0xf5, 0x21, 0x00


	//----- nvinfo : EIATTR_KPARAM_INFO
	.align		4
.L_35:
        /*0018*/ 	.byte	0x04, 0x17
        /*001a*/ 	.short	(.L_37 - .L_36)
.L_36:
        /*001c*/ 	.word	0x00000000
        /*0020*/ 	.short	0x0000
        /*0022*/ 	.short	0x0000
        /*0024*/ 	.byte	0x00, 0xf0, 0x11, 0x00


	//----- nvinfo : EIATTR_SPARSE_MMA_MASK
	.align		4
.L_37:
        /*0028*/ 	.byte	0x03, 0x50
        /*002a*/ 	.short	0x0000


	//----- nvinfo : EIATTR_MAXREG_COUNT
	.align		4
        /*002c*/ 	.byte	0x03, 0x1b
        /*002e*/ 	.short	0x00ff


	//----- nvinfo : EIATTR_MERCURY_ISA_VERSION
	.align		4
        /*0030*/ 	.byte	0x03, 0x5f
        /*0032*/ 	.short	0x0101


	//----- nvinfo : EIATTR_COOP_GROUP_MASK_REGIDS
	.align		4
        /*0034*/ 	.byte	0x04, 0x29
        /*0036*/ 	.short	(.L_39 - .L_38)


	//   ....[0]....
.L_38:
        /*0038*/ 	.word	0xffffffff


	//   ....[1]....
        /*003c*/ 	.word	0xffffffff


	//   ....[2]....
        /*0040*/ 	.word	0xffffffff


	//   ....[3]....
        /*0044*/ 	.word	0xffffffff


	//   ....[4]....
        /*0048*/ 	.word	0xffffffff


	//   ....[5]....
        /*004c*/ 	.word	0xffffffff


	//   ....[6]....
        /*0050*/ 	.word	0xffffffff


	//   ....[7]....
        /*0054*/ 	.word	0xffffffff


	//   ....[8]....
        /*0058*/ 	.word	0xffffffff


	//   ....[9]....
        /*005c*/ 	.word	0xffffffff


	//   ....[10]....
        /*0060*/ 	.word	0xffffffff


	//   ....[11]....
        /*0064*/ 	.word	0xffffffff


	//   ....[12]....
        /*0068*/ 	.word	0xffffffff


	//   ....[13]....
        /*006c*/ 	.word	0xffffffff


	//   ....[14]....
        /*0070*/ 	.word	0xffffffff


	//   ....[15]....
        /*0074*/ 	.word	0xffffffff


	//   ....[16]....
        /*0078*/ 	.word	0xffffffff


	//----- nvinfo : EIATTR_COOP_GROUP_INSTR_OFFSETS
	.align		4
.L_39:
        /*007c*/ 	.byte	0x04, 0x28
        /*007e*/ 	.short	(.L_41 - .L_40)


	//   ....[0]....
.L_40:
        /*0080*/ 	.word	0x000000b0


	//   ....[1]....
        /*0084*/ 	.word	0x00000100


	//   ....[2]....
        /*0088*/ 	.word	0x00000150


	//   ....[3]....
        /*008c*/ 	.word	0x000001b0


	//   ....[4]....
        /*0090*/ 	.word	0x00000200


	//   ....[5]....
        /*0094*/ 	.word	0x00000250


	//   ....[6]....
        /*0098*/ 	.word	0x000002d0


	//   ....[7]....
        /*009c*/ 	.word	0x00000310


	//   ....[8]....
        /*00a0*/ 	.word	0x00000350


	//   ....[9]....
        /*00a4*/ 	.word	0x00000390


	//   ....[10]....
        /*00a8*/ 	.word	0x000003d0


	//   ....[11]....
        /*00ac*/ 	.word	0x00000410


	//   ....[12]....
        /*00b0*/ 	.word	0x00000450


	//   ....[13]....
        /*00b4*/ 	.word	0x00000490


	//   ....[14]....
        /*00b8*/ 	.word	0x000004d0


	//   ....[15]....
        /*00bc*/ 	.word	0x00000530


	//   ....[16]....
        /*00c0*/ 	.word	0x00000560


	//----- nvinfo : EIATTR_VRC_CTA_INIT_COUNT
	.align		4
.L_41:
        /*00c4*/ 	.byte	0x02, 0x4a
	.zero		1
	.zero		1


	//----- nvinfo : EIATTR_EXIT_INSTR_OFFSETS
	.align		4
        /*00c8*/ 	.byte	0x04, 0x1c
        /*00ca*/ 	.short	(.L_43 - .L_42)


	//   ....[0]....
.L_42:
        /*00cc*/ 	.word	0x00000590


	//----- nvinfo : EIATTR_CBANK_PARAM_SIZE
	.align		4
.L_43:
        /*00d0*/ 	.byte	0x03, 0x19
        /*00d2*/ 	.short	0x0010


	//----- nvinfo : EIATTR_PARAM_CBANK
	.align		4
        /*00d4*/ 	.byte	0x04, 0x0a
        /*00d6*/ 	.short	(.L_45 - .L_44)
	.align		4
.L_44:
        /*00d8*/ 	.word	index@(.nv.constant0._Z15checkDuplicatesiPKi)
        /*00dc*/ 	.short	0x0380
        /*00de*/ 	.short	0x0010


	//----- nvinfo : EIATTR_SW_WAR
	.align		4
.L_45:
        /*00e0*/ 	.byte	0x04, 0x36
        /*00e2*/ 	.short	(.L_47 - .L_46)
.L_46:
        /*00e4*/ 	.word	0x00000008
.L_47:


//--------------------- .nv.callgraph             --------------------------
	.section	.nv.callgraph,"",@"SHT_CUDA_CALLGRAPH"
	.align	4
	.sectionentsize	8
	.align		4
        /*0000*/ 	.word	0x00000000
	.align		4
        /*0004*/ 	.word	0xffffffff
	.align		4
        /*0008*/ 	.word	0x00000000
	.align		4
        /*000c*/ 	.word	0xfffffffe
	.align		4
        /*0010*/ 	.word	0x00000000
	.align		4
        /*0014*/ 	.word	0xfffffffd
	.align		4
        /*0018*/ 	.word	0x00000000
	.align		4
        /*001c*/ 	.word	0xfffffffc


//--------------------- .nv.constant4             --------------------------
	.section	.nv.constant4,"a",@progbits
	.align	8
	.align		8
.nv.constant4:
        /*0000*/ 	.dword	hasDuplicate
	.align		8
        /*0008*/ 	.dword	duplicateMask


//--------------------- .text._Z18checkDuplicateMaskiPKi --------------------------
	.section	.text._Z18checkDuplicateMaskiPKi,"ax",@progbits
	.align	128
        .global         _Z18checkDuplicateMaskiPKi
        .type           _Z18checkDuplicateMaskiPKi,@function
        .size           _Z18checkDuplicateMaskiPKi,(.L_x_62 - _Z18checkDuplicateMaskiPKi)
        .other          _Z18checkDuplicateMaskiPKi,@"STO_CUDA_ENTRY STV_DEFAULT"
_Z18checkDuplicateMaskiPKi:
.text._Z18checkDuplicateMaskiPKi:
[----:B------:R-:W-:Y:S01]  /*0000*/  LDC R1, c[0x0][0x37c] ;  /* 0x0000df00ff017b82 */ /* 0x000fe20000000800 */
[----:B------:R-:W0:Y:S07]  /*0010*/  S2R R0, SR_TID.X ;  /* 0x0000000000007919 */ /* 0x000e2e0000002100 */
[----:B------:R-:W0:Y:S01]  /*0020*/  LDC.64 R6, c[0x0][0x388] ;  /* 0x0000e200ff067b82 */ /* 0x000e220000000a00 */
[----:B------:R-:W1:Y:S01]  /*0030*/  LDCU.64 UR4, c[0x0][0x358] ;  /* 0x00006b00ff0477ac */ /* 0x000e620008000a00 */
[----:B0-----:R-:W-:-:S06]  /*0040*/  IMAD.WIDE.U32 R6, R0, 0x4, R6 ;  /* 0x0000000400067825 */ /* 0x001fcc00078e0006 */
[----:B-1----:R-:W2:Y:S01]  /*0050*/  LDG.E R6, desc[UR4][R6.64] ;  /* 0x0000000406067981 */ /* 0x002ea2000c1e1900 */
[----:B------:R-:W-:Y:S01]  /*0060*/  LOP3.LUT R3, R0, 0x1f, RZ, 0xc0, !PT ;  /* 0x0000001f00037812 */ /* 0x000fe200078ec0ff */
[----:B------:R-:W-:Y:S01]  /*0070*/  BSSY.RECONVERGENT B0, `(.L_x_0) ;  /* 0x000000c000007945 */ /* 0x000fe20003800200 */
[--C-:B------:R-:W-:Y:S01]  /*0080*/  SHF.R.U32.HI R5, RZ, 0x1, R0.reuse ;  /* 0x00000001ff057819 */ /* 0x100fe20000011600 */
[----:B------:R-:W-:Y:S02]  /*0090*/  IMAD.MOV.U32 R11, RZ, RZ, 0x1 ;  /* 0x00000001ff0b7424 */ /* 0x000fe400078e00ff */
[----:B------:R-:W-:Y:S01]  /*00a0*/  SHFL.BFLY PT, R4, R3, 0x1, 0x1f ;  /* 0x0c201f0003047f89 */ /* 0x000fe200000e0000 */
[----:B------:R-:W-:-:S03]  /*00b0*/  LOP3.LUT R2, R5, 0x1, R0, 0x48, !PT ;  /* 0x0000000105027812 */ /* 0x000fc600078e4800 */
[----:B--2---:R-:W0:Y:S02]  /*00c0*/  SHFL.BFLY PT, R9, R6, 0x1, 0x1f ;  /* 0x0c201f0006097f89 */ /* 0x004e2400000e0000 */
[----:B0-----:R-:W-:-:S13]  /*00d0*/  ISETP.GE.AND P0, PT, R6, R9, PT ;  /* 0x000000090600720c */ /* 0x001fda0003f06270 */
[----:B------:R-:W-:Y:S05]  /*00e0*/  @!P0 BRA `(.L_x_1) ;  /* 0x0000000000108947 */ /* 0x000fea0003800000 */
[----:B------:R-:W-:Y:S01]  /*00f0*/  ISETP.NE.AND P0, PT, R6, R9, PT ;  /* 0x000000090600720c */ /* 0x000fe20003f05270 */
[----:B------:R-:W-:-:S12]  /*0100*/  IMAD.MOV.U32 R11, RZ, RZ, RZ ;  /* 0x000000ffff0b7224 */ /* 0x000fd800078e00ff */
[----:B------:R-:W-:-:S04]  /*0110*/  @!P0 ISETP.GE.AND P1, PT, R3, R4, PT ;  /* 0x000000040300820c */ /* 0x000fc80003f26270 */
[----:B------:R-:W-:-:S09]  /*0120*/  @!P0 SEL R11, RZ, 0x1, P1 ;  /* 0x00000001ff0b8807 */ /* 0x000fd20000800000 */
.L_x_1:
[----:B------:R-:W-:Y:S05]  /*0130*/  BSYNC.RECONVERGENT B0 ;  /* 0x0000000000007941 */ /* 0x000fea0003800200 */
.L_x_0:
[----:B------:R-:W-:Y:S01]  /*0140*/  ISETP.NE.AND P0, PT, R2, R11, PT ;  /* 0x0000000b0200720c */ /* 0x000fe20003f05270 */
[----:B------:R-:W-:Y:S01]  /*0150*/  BSSY.RECONVERGENT B0, `(.L_x_2) ;  /* 0x000000e000007945 */ /* 0x000fe20003800200 */
[----:B------:R-:W-:Y:S01]  /*0160*/  SHF.R.U32.HI R8, RZ, 0x2, R0 ;  /* 0x00000002ff087819 */ /* 0x000fe20000011600 */
[----:B------:R-:W-:Y:S01]  /*0170*/  IMAD.MOV.U32 R7, RZ, RZ, 0x1 ;  /* 0x00000001ff077424 */ /* 0x000fe200078e00ff */
[----:B------:R-:W-:Y:S02]  /*0180*/  SEL R9, R9, R6, !P0 ;  /* 0x0000000609097207 */ /* 0x000fe40004000000 */
[----:B------:R-:W-:Y:S02]  /*0190*/  SEL R6, R4, R3, !P0 ;  /* 0x0000000304067207 */ /* 0x000fe40004000000 */
[----:B------:R-:W-:Y:S01]  /*01a0*/  LOP3.LUT R4, R8, 0x1, R5, 0x48, !PT ;  /* 0x0000000108047812 */ /* 0x000fe200078e4805 */
[----:B------:R-:W0:Y:S04]  /*01b0*/  SHFL.BFLY PT, R10, R9, 0x2, 0x1f ;  /* 0x0c401f00090a7f89 */ /* 0x000e2800000e0000 */
[----:B------:R1:W2:Y:S01]  /*01c0*/  SHFL.BFLY PT, R11, R6, 0x2, 0x1f ;  /* 0x0c401f00060b7f89 */ /* 0x0002a200000e0000 */
[----:B0-----:R-:W-:-:S13]  /*01d0*/  ISETP.GE.AND P1, PT, R9, R10, PT ;  /* 0x0000000a0900720c */ /* 0x001fda0003f26270 */
[----:B-12---:R-:W-:Y:S05]  /*01e0*/  @!P1 BRA `(.L_x_3) ;  /* 0x0000000000109947 */ /* 0x006fea0003800000 */
[----:B------:R-:W-:Y:S01]  /*01f0*/  ISETP.NE.AND P0, PT, R9, R10, PT ;  /* 0x0000000a0900720c */ /* 0x000fe20003f05270 */
[----:B------:R-:W-:-:S12]  /*0200*/  IMAD.MOV.U32 R7, RZ, RZ, RZ ;  /* 0x000000ffff077224 */ /* 0x000fd800078e00ff */
[----:B------:R-:W-:-:S04]  /*0210*/  @!P0 ISETP.GE.AND P1, PT, R6, R11, PT ;  /* 0x0000000b0600820c */ /* 0x000fc80003f26270 */
[----:B------:R-:W-:-:S09]  /*0220*/  @!P0 SEL R7, RZ, 0x1, P1 ;  /* 0x00000001ff078807 */ /* 0x000fd20000800000 */
.L_x_3:
[----:B------:R-:W-:Y:S05]  /*0230*/  BSYNC.RECONVERGENT B0 ;  /* 0x0000000000007941 */ /* 0x000fea0003800200 */
.L_x_2:
[----:B------:R-:W-:Y:S01]  /*0240*/  ISETP.NE.AND P0, PT, R4, R7, PT ;  /* 0x000000070400720c */ /* 0x000fe20003f05270 */
[----:B------:R-:W-:Y:S01]  /*0250*/  BSSY.RECONVERGENT B0, `(.L_x_4) ;  /* 0x000000d000007945 */ /* 0x000fe20003800200 */
[----:B------:R-:W-:Y:S02]  /*0260*/  IMAD.MOV.U32 R7, RZ, RZ, 0x1 ;  /* 0x00000001ff077424 */ /* 0x000fe400078e00ff */
        /* <DEDUP_REMOVED lines=11> */
.L_x_5:
[----:B------:R-:W-:Y:S05]  /*0320*/  BSYNC.RECONVERGENT B0 ;  /* 0x0000000000007941 */ /* 0x000fea0003800200 */
.L_x_4:
[----:B------:R-:W-:Y:S01]  /*0330*/  ISETP.NE.AND P0, PT, R6, R7, PT ;  /* 0x000000070600720c */ /* 0x000fe20003f05270 */
[----:B------:R-:W-:Y:S01]  /*0340*/  BSSY.RECONVERGENT B0, `(.L_x_6) ;  /* 0x000000e000007945 */ /* 0x000fe20003800200 */
[----:B------:R-:W-:Y:S02]  /*0350*/  SHF.R.U32.HI R17, RZ, 0x3, R0 ;  /* 0x00000003ff117819 */ /* 0x000fe40000011600 */
[----:B------:R-:W-:Y:S01]  /*0360*/  SEL R9, R10, R9, !P0 ;  /* 0x000000090a097207 */ /* 0x000fe20004000000 */
[----:B------:R-:W-:Y:S01]  /*0370*/  IMAD.MOV.U32 R10, RZ, RZ, 0x1 ;  /* 0x00000001ff0a7424 */ /* 0x000fe200078e00ff */
        /* <DEDUP_REMOVED lines=10> */
.L_x_7:
[----:B------:R-:W-:Y:S05]  /*0420*/  BSYNC.RECONVERGENT B0 ;  /* 0x0000000000007941 */ /* 0x000fea0003800200 */
.L_x_6:
        /* <DEDUP_REMOVED lines=14> */
.L_x_9:
[----:B------:R-:W-:Y:S05]  /*0510*/  BSYNC.RECONVERGENT B0 ;  /* 0x0000000000007941 */ /* 0x000fea0003800200 */
.L_x_8:
[----:B------:R-:W-:Y:S01]  /*0520*/  ISETP.NE.AND P0, PT, R9, R10, PT ;  /* 0x0000000a0900720c */ /* 0x000fe20003f05270 */
[----:B------:R-:W-:Y:S01]  /*0530*/  BSSY.RECONVERGENT B0, `(.L_x_10) ;  /* 0x000000d000007945 */ /* 0x000fe20003800200 */
[----:B------:R-:W-:Y:S02]  /*0540*/  LOP3.LUT R10, R17, 0x1, R0, 0x48, !PT ;  /* 0x00000001110a7812 */ /* 0x000fe400078e4800 */
[----:B------:R-:W-:Y:S02]  /*0550*/  SEL R13, R13, R14, !P0 ;  /* 0x0000000e0d0d7207 */ /* 0x000fe40004000000 */
[----:B------:R-:W-:Y:S01]  /*0560*/  SEL R12, R12, R11, !P0 ;  /* 0x0000000b0c0c7207 */ /* 0x000fe20004000000 */
[----:B------:R-:W-:Y:S02]  /*0570*/  IMAD.MOV.U32 R11, RZ, RZ, 0x1 ;  /* 0x00000001ff0b7424 */ /* 0x000fe400078e00ff */
        /* <DEDUP_REMOVED lines=8> */
.L_x_11:
[----:B------:R-:W-:Y:S05]  /*0600*/  BSYNC.RECONVERGENT B0 ;  /* 0x0000000000007941 */ /* 0x000fea0003800200 */
.L_x_10:
[----:B------:R-:W-:Y:S01]  /*0610*/  ISETP.NE.AND P0, PT, R10, R11, PT ;  /* 0x0000000b0a00720c */ /* 0x000fe20003f05270 */
[----:B------:R-:W-:Y:S01]  /*0620*/  BSSY.RECONVERGENT B0, `(.L_x_12) ;  /* 0x000000e000007945 */ /* 0x000fe20003800200 */
[----:B------:R-:W-:Y:S02]  /*0630*/  SHF.R.U32.HI R15, RZ, 0x4, R0 ;  /* 0x00000004ff0f7819 */ /* 0x000fe40000011600 */
[----:B------:R-:W-:Y:S02]  /*0640*/  SEL R13, R14, R13, !P0 ;  /* 0x0000000d0e0d7207 */ /* 0x000fe40004000000 */
[----:B------:R-:W-:Y:S01]  /*0650*/  SEL R19, R19, R12, !P0 ;  /* 0x0000000c13137207 */ /* 0x000fe20004000000 */
[----:B------:R-:W-:Y:S01]  /*0660*/  IMAD.MOV.U32 R12, RZ, RZ, 0x1 ;  /* 0x00000001ff0c7424 */ /* 0x000fe200078e00ff */
        /* <DEDUP_REMOVED lines=9> */
.L_x_13:
[----:B------:R-:W-:Y:S05]  /*0700*/  BSYNC.RECONVERGENT B0 ;  /* 0x0000000000007941 */ /* 0x000fea0003800200 */
.L_x_12:
[----:B------:R-:W-:Y:S01]  /*0710*/  ISETP.NE.AND P0, PT, R11, R12, PT ;  /* 0x0000000c0b00720c */ /* 0x000fe20003f05270 */
[----:B------:R-:W-:Y:S01]  /*0720*/  BSSY.RECONVERGENT B0, `(.L_x_14) ;  /* 0x000000d000007945 */ /* 0x000fe20003800200 */
[----:B------:R-:W-:Y:S02]  /*0730*/  LOP3.LUT R12, R15, 0x1, R8, 0x48, !PT ;  /* 0x000000010f0c7812 */ /* 0x000fe400078e4808 */
[----:B------:R-:W-:Y:S01]  /*0740*/  SEL R14, R14, R13, !P0 ;  /* 0x0000000d0e0e7207 */ /* 0x000fe20004000000 */
[----:B------:R-:W-:Y:S01]  /*0750*/  IMAD.MOV.U32 R13, RZ, RZ, 0x1 ;  /* 0x00000001ff0d7424 */ /* 0x000fe200078e00ff */
[----:B------:R-:W-:-:S03]  /*0760*/  SEL R16, R16, R19, !P0 ;  /* 0x0000001310107207 */ /* 0x000fc60004000000 */
        /* <DEDUP_REMOVED lines=8> */
.L_x_15:
[----:B------:R-:W-:Y:S05]  /*07f0*/  BSYNC.RECONVERGENT B0 ;  /* 0x0000000000007941 */ /* 0x000fea0003800200 */
.L_x_14:
        /* <DEDUP_REMOVED lines=14> */
.L_x_17:
[----:B------:R-:W-:Y:S05]  /*08e0*/  BSYNC.RECONVERGENT B0 ;  /* 0x0000000000007941 */ /* 0x000fea0003800200 */
.L_x_16:
        /* <DEDUP_REMOVED lines=14> */
.L_x_19:
[----:B------:R-:W-:Y:S05]  /*09d0*/  BSYNC.RECONVERGENT B0 ;  /* 0x0000000000007941 */ /* 0x000fea0003800200 */
.L_x_18:
[----:B------:R-:W-:Y:S01]  /*09e0*/  ISETP.NE.AND P0, PT, R14, R19, PT ;  /* 0x000000130e00720c */ /* 0x000fe20003f05270 */
[----:B------:R-:W-:Y:S01]  /*09f0*/  BSSY.RECONVERGENT B0, `(.L_x_20) ;  /* 0x000000d000007945 */ /* 0x000fe20003800200 */
[----:B------:R-:W-:Y:S02]  /*0a00*/  LOP3.LUT R15, R15, 0x1, RZ, 0xc0, !PT ;  /* 0x000000010f0f7812 */ /* 0x000fe400078ec0ff */
        /* <DEDUP_REMOVED lines=11> */
.L_x_21:
[----:B------:R-:W-:Y:S05]  /*0ac0*/  BSYNC.RECONVERGENT B0 ;  /* 0x0000000000007941 */ /* 0x000fea0003800200 */
.L_x_20:
[----:B------:R-:W-:Y:S01]  /*0ad0*/  ISETP.NE.AND P0, PT, R15, R16, PT ;  /* 0x000000100f00720c */ /* 0x000fe20003f05270 */
[----:B------:R-:W-:Y:S01]  /*0ae0*/  BSSY.RECONVERGENT B0, `(.L_x_22) ;  /* 0x000000d000007945 */ /* 0x000fe20003800200 */
[----:B------:R-:W-:Y:S02]  /*0af0*/  LOP3.LUT R16, R17, 0x1, RZ, 0xc0, !PT ;  /* 0x0000000111107812 */ /* 0x000fe400078ec0ff */
        /* <DEDUP_REMOVED lines=11> */
.L_x_23:
[----:B------:R-:W-:Y:S05]  /*0bb0*/  BSYNC.RECONVERGENT B0 ;  /* 0x0000000000007941 */ /* 0x000fea0003800200 */
.L_x_22:
        /* <DEDUP_REMOVED lines=14> */
.L_x_25:
[----:B------:R-:W-:Y:S05]  /*0ca0*/  BSYNC.RECONVERGENT B0 ;  /* 0x0000000000007941 */ /* 0x000fea0003800200 */
.L_x_24:
        /* <DEDUP_REMOVED lines=14> */
.L_x_27:
[----:B------:R-:W-:Y:S05]  /*0d90*/  BSYNC.RECONVERGENT B0 ;  /* 0x0000000000007941 */ /* 0x000fea0003800200 */
.L_x_26:
[----:B------:R-:W-:Y:S01]  /*0da0*/  ISETP.NE.AND P0, PT, R5, R18, PT ;  /* 0x000000120500720c */ /* 0x000fe20003f05270 */
[----:B------:R-:W-:Y:S01]  /*0db0*/  BSSY.RECONVERGENT B0, `(.L_x_28) ;  /* 0x000000d000007945 */ /* 0x000fe20003800200 */
[----:B------:R-:W-:Y:S02]  /*0dc0*/  IMAD.MOV.U32 R18, RZ, RZ, 0x1 ;  /* 0x00000001ff127424 */ /* 0x000fe400078e00ff */
[----:B------:R-:W-:Y:S02]  /*0dd0*/  SEL R19, R22, R19, !P0 ;  /* 0x0000001316137207 */ /* 0x000fe40004000000 */
[----:B------:R-:W-:Y:S02]  /*0de0*/  SEL R20, R17, R20, !P0 ;  /* 0x0000001411147207 */ /* 0x000fe40004000000 */
[----:B------:R-:W-:Y:S01]  /*0df0*/  LOP3.LUT R17, R0, 0x1, RZ, 0xc0, !PT ;  /* 0x0000000100117812 */ /* 0x000fe200078ec0ff */
        /* <DEDUP_REMOVED lines=8> */
.L_x_29:
[----:B------:R-:W-:Y:S05]  /*0e80*/  BSYNC.RECONVERGENT B0 ;  /* 0x0000000000007941 */ /* 0x000fea0003800200 */
.L_x_28:
[----:B------:R-:W-:Y:S01]  /*0e90*/  ISETP.NE.AND P0, PT, R17, R18, PT ;  /* 0x000000121100720c */ /* 0x000fe20003f05270 */
[----:B------:R-:W-:Y:S03]  /*0ea0*/  BSSY.RECONVERGENT B0, `(.L_x_30) ;  /* 0x0000010000007945 */ /* 0x000fe60003800200 */
[----:B------:R-:W-:Y:S02]  /*0eb0*/  SEL R18, R22, R19, !P0 ;  /* 0x0000001316127207 */ /* 0x000fe40004000000 */
[----:B------:R-:W-:-:S03]  /*0ec0*/  SEL R20, R21, R20, !P0 ;  /* 0x0000001415147207 */ /* 0x000fc60004000000 */
[----:B------:R-:W0:Y:S04]  /*0ed0*/  SHFL.UP PT, R19, R18, 0x1, RZ ;  /* 0x0420000012137989 */ /* 0x000e2800000e00ff */
[----:B------:R-:W1:Y:S01]  /*0ee0*/  SHFL.BFLY PT, R21, R20, 0x1, 0x1f ;  /* 0x0c201f0014157f89 */ /* 0x000e6200000e0000 */
[----:B0-----:R-:W-:Y:S01]  /*0ef0*/  ISETP.NE.AND P0, PT, R19, R18, PT ;  /* 0x000000121300720c */ /* 0x001fe20003f05270 */
[----:B------:R-:W-:Y:S01]  /*0f00*/  IMAD.MOV.U32 R19, RZ, RZ, 0x1 ;  /* 0x00000001ff137424 */ /* 0x000fe200078e00ff */
[----:B-1----:R-:W-:Y:S02]  /*0f10*/  ISETP.GE.AND P1, PT, R20, R21, PT ;  /* 0x000000151400720c */ /* 0x002fe40003f26270 */
[----:B------:R-:W-:-:S04]  /*0f20*/  ISETP.NE.AND P0, PT, R3, RZ, !P0 ;  /* 0x000000ff0300720c */ /* 0x000fc80004705270 */
[----:B------:R-:W-:-:S06]  /*0f30*/  SEL R3, RZ, 0x1, !P0 ;  /* 0x00000001ff037807 */ /* 0x000fcc0004000000 */
[----:B------:R-:W0:Y:S01]  /*0f40*/  SHFL.BFLY PT, R3, R3, 0x1, 0x1f ;  /* 0x0c201f0003037f89 */ /* 0x000e2200000e0000 */
[----:B------:R-:W-:Y:S05]  /*0f50*/  @!P1 BRA `(.L_x_31) ;  /* 0x0000000000109947 */ /* 0x000fea0003800000 */
[----:B------:R-:W-:Y:S01]  /*0f60*/  ISETP.NE.AND P2, PT, R20, R21, PT ;  /* 0x000000151400720c */ /* 0x000fe20003f45270 */
[----:B------:R-:W-:-:S12]  /*0f70*/  IMAD.MOV.U32 R19, RZ, RZ, RZ ;  /* 0x000000ffff137224 */ /* 0x000fd800078e00ff */
[----:B0-----:R-:W-:-:S04]  /*0f80*/  @!P2 ISETP.NE.AND P1, PT, R3, RZ, !P0 ;  /* 0x000000ff0300a20c */ /* 0x001fc80004725270 */
[----:B------:R-:W-:-:S09]  /*0f90*/  @!P2 SEL R19, RZ, 0x1, !P1 ;  /* 0x00000001ff13a807 */ /* 0x000fd20004800000 */
.L_x_31:
[----:B------:R-:W-:Y:S05]  /*0fa0*/  BSYNC.RECONVERGENT B0 ;  /* 0x0000000000007941 */ /* 0x000fea0003800200 */
.L_x_30:
[----:B------:R-:W-:Y:S01]  /*0fb0*/  ISETP.NE.AND P1, PT, R2, R19, PT ;  /* 0x000000130200720c */ /* 0x000fe20003f25270 */
[----:B------:R-:W-:Y:S01]  /*0fc0*/  BSSY.RECONVERGENT B0, `(.L_x_32) ;  /* 0x0000010000007945 */ /* 0x000fe20003800200 */
[----:B------:R-:W-:Y:S02]  /*0fd0*/  SEL R2, RZ, 0xffffffff, !P0 ;  /* 0xffffffffff027807 */ /* 0x000fe40004000000 */
[----:B------:R-:W-:Y:S02]  /*0fe0*/  SEL R20, R21, R20, !P1 ;  /* 0x0000001415147207 */ /* 0x000fe40004800000 */
[----:B0-----:R-:W-:Y:S01]  /*0ff0*/  ISETP.NE.AND P0, PT, R3, RZ, PT ;  /* 0x000000ff0300720c */ /* 0x001fe20003f05270 */
[----:B------:R-:W-:Y:S02]  /*1000*/  IMAD.MOV.U32 R3, RZ, RZ, 0x1 ;  /* 0x00000001ff037424 */ /* 0x000fe400078e00ff */
[----:B------:R-:W0:Y:S04]  /*1010*/  SHFL.BFLY PT, R19, R20, 0x2, 0x1f ;  /* 0x0c401f0014137f89 */ /* 0x000e2800000e0000 */
[----:B------:R-:W-:-:S04]  /*1020*/  @!P1 SEL R2, RZ, 0xffffffff, !P0 ;  /* 0xffffffffff029807 */ /* 0x000fc80004000000 */
[----:B------:R-:W-:-:S04]  /*1030*/  LOP3.LUT R2, R2, 0x1, RZ, 0xc0, !PT ;  /* 0x0000000102027812 */ /* 0x000fc800078ec0ff */
[----:B------:R-:W-:Y:S02]  /*1040*/  ISETP.NE.U32.AND P0, PT, R2, 0x1, PT ;  /* 0x000000010200780c */ /* 0x000fe40003f05070 */
[----:B------:R-:W1:Y:S01]  /*1050*/  SHFL.BFLY PT, R2, R2, 0x2, 0x1f ;  /* 0x0c401f0002027f89 */ /* 0x000e6200000e0000 */
[----:B0-----:R-:W-:-:S13]  /*1060*/  ISETP.GE.AND P1, PT, R20, R19, PT ;  /* 0x000000131400720c */ /* 0x001fda0003f26270 */
[----:B------:R-:W-:Y:S05]  /*1070*/  @!P1 BRA `(.L_x_33) ;  /* 0x0000000000109947 */ /* 0x000fea0003800000 */
[----:B------:R-:W-:Y:S01]  /*1080*/  ISETP.NE.AND P2, PT, R20, R19, PT ;  /* 0x000000131400720c */ /* 0x000fe20003f45270 */
[----:B------:R-:W-:-:S12]  /*1090*/  IMAD.MOV.U32 R3, RZ, RZ, RZ ;  /* 0x000000ffff037224 */ /* 0x000fd800078e00ff */
[----:B-1----:R-:W-:-:S04]  /*10a0*/  @!P2 ISETP.NE.AND P1, PT, R2, RZ, P0 ;  /* 0x000000ff0200a20c */ /* 0x002fc80000725270 */
[----:B------:R-:W-:-:S09]  /*10b0*/  @!P2 SEL R3, RZ, 0x1, !P1 ;  /* 0x00000001ff03a807 */ /* 0x000fd20004800000 */
.L_x_33:
[----:B------:R-:W-:Y:S05]  /*10c0*/  BSYNC.RECONVERGENT B0 ;  /* 0x0000000000007941 */ /* 0x000fea0003800200 */
.L_x_32:
[----:B------:R-:W-:Y:S01]  /*10d0*/  ISETP.NE.AND P2, PT, R4, R3, PT ;  /* 0x000000030400720c */ /* 0x000fe20003f45270 */
[----:B------:R-:W-:Y:S01]  /*10e0*/  BSSY.RECONVERGENT B0, `(.L_x_34) ;  /* 0x0000010000007945 */ /* 0x000fe20003800200 */
[----:B-1----:R-:W-:Y:S01]  /*10f0*/  ISETP.NE.AND P1, PT, R2, RZ, PT ;  /* 0x000000ff0200720c */ /* 0x002fe20003f25270 */
[----:B------:R-:W-:Y:S01]  /*1100*/  IMAD.MOV.U32 R3, RZ, RZ, 0x1 ;  /* 0x00000001ff037424 */ /* 0x000fe200078e00ff */
[----:B------:R-:W-:Y:S02]  /*1110*/  SEL R19, R19, R20, !P2 ;  /* 0x0000001413137207 */ /* 0x000fe40005000000 */
[----:B------:R-:W-:-:S03]  /*1120*/  SEL R2, RZ, 0xffffffff, P0 ;  /* 0xffffffffff027807 */ /* 0x000fc60000000000 */
        /* <DEDUP_REMOVED lines=11> */
.L_x_35:
[----:B------:R-:W-:Y:S05]  /*11e0*/  BSYNC.RECONVERGENT B0 ;  /* 0x0000000000007941 */ /* 0x000fea0003800200 */
.L_x_34:
[----:B------:R-:W-:Y:S01]  /*11f0*/  ISETP.NE.AND P2, PT, R6, R3, PT ;  /* 0x000000030600720c */ /* 0x000fe20003f45270 */
[----:B------:R-:W-:Y:S01]  /*1200*/  BSSY.RECONVERGENT B0, `(.L_x_36) ;  /* 0x0000010000007945 */ /* 0x000fe20003800200 */
[----:B-1----:R-:W-:Y:S02]  /*1210*/  ISETP.NE.AND P1, PT, R2, RZ, PT ;  /* 0x000000ff0200720c */ /* 0x002fe40003f25270 */
[----:B------:R-:W-:Y:S01]  /*1220*/  SEL R19, R4, R19, !P2 ;  /* 0x0000001304137207 */ /* 0x000fe20005000000 */
[----:B------:R-:W-:Y:S01]  /*1230*/  IMAD.MOV.U32 R4, RZ, RZ, 0x1 ;  /* 0x00000001ff047424 */ /* 0x000fe200078e00ff */
        /* <DEDUP_REMOVED lines=12> */
.L_x_37:
[----:B------:R-:W-:Y:S05]  /*1300*/  BSYNC.RECONVERGENT B0 ;  /* 0x0000000000007941 */ /* 0x000fea0003800200 */
.L_x_36:
        /* <DEDUP_REMOVED lines=17> */
.L_x_39:
[----:B------:R-:W-:Y:S05]  /*1420*/  BSYNC.RECONVERGENT B0 ;  /* 0x0000000000007941 */ /* 0x000fea0003800200 */
.L_x_38:
        /* <DEDUP_REMOVED lines=17> */
.L_x_41:
[----:B------:R-:W-:Y:S05]  /*1540*/  BSYNC.RECONVERGENT B0 ;  /* 0x0000000000007941 */ /* 0x000fea0003800200 */
.L_x_40:
        /* <DEDUP_REMOVED lines=17> */
.L_x_43:
[----:B------:R-:W-:Y:S05]  /*1660*/  BSYNC.RECONVERGENT B0 ;  /* 0x0000000000007941 */ /* 0x000fea0003800200 */
.L_x_42:
        /* <DEDUP_REMOVED lines=17> */
.L_x_45:
[----:B------:R-:W-:Y:S05]  /*1780*/  BSYNC.RECONVERGENT B0 ;  /* 0x0000000000007941 */ /* 0x000fea0003800200 */
.L_x_44:
        /* <DEDUP_REMOVED lines=17> */
.L_x_47:
[----:B------:R-:W-:Y:S05]  /*18a0*/  BSYNC.RECONVERGENT B0 ;  /* 0x0000000000007941 */ /* 0x000fea0003800200 */
.L_x_46:
        /* <DEDUP_REMOVED lines=17> */
.L_x_49:
[----:B------:R-:W-:Y:S05]  /*19c0*/  BSYNC.RECONVERGENT B0 ;  /* 0x0000000000007941 */ /* 0x000fea0003800200 */
.L_x_48:
        /* <DEDUP_REMOVED lines=17> */
.L_x_51:
[----:B------:R-:W-:Y:S05]  /*1ae0*/  BSYNC.RECONVERGENT B0 ;  /* 0x0000000000007941 */ /* 0x000fea0003800200 */
.L_x_50:
        /* <DEDUP_REMOVED lines=17> */
.L_x_53:
[----:B------:R-:W-:Y:S05]  /*1c00*/  BSYNC.RECONVERGENT B0 ;  /* 0x0000000000007941 */ /* 0x000fea0003800200 */
.L_x_52:
        /* <DEDUP_REMOVED lines=17> */
.L_x_55:
[----:B------:R-:W-:Y:S05]  /*1d20*/  BSYNC.RECONVERGENT B0 ;  /* 0x0000000000007941 */ /* 0x000fea0003800200 */
.L_x_54:
        /* <DEDUP_REMOVED lines=17> */
.L_x_57:
[----:B------:R-:W-:Y:S05]  /*1e40*/  BSYNC.RECONVERGENT B0 ;  /* 0x0000000000007941 */ /* 0x000fea0003800200 */
.L_x_56:
        /* <DEDUP_REMOVED lines=9> */
[----:B------:R-:W-:Y:S01]  /*1ee0*/  ISETP.NE.U32.AND P0, PT, R2, 0x1, PT ;  /* 0x000000010200780c */ /* 0x000fe20003f05070 */
[----:B------:R1:W2:Y:S01]  /*1ef0*/  SHFL.BFLY PT, R5, R2, 0x1, 0x1f ;  /* 0x0c201f0002057f89 */ /* 0x0002a200000e0000 */
[----:B0-----:R-:W-:-:S13]  /*1f00*/  ISETP.GE.AND P1, PT, R3, R6, PT ;  /* 0x000000060300720c */ /* 0x001fda0003f26270 */
[----:B-12---:R-:W-:Y:S05]  /*1f10*/  @!P1 BRA `(.L_x_59) ;  /* 0x0000000000109947 */ /* 0x006fea0003800000 */
[----:B------:R-:W-:Y:S01]  /*1f20*/  ISETP.NE.AND P2, PT, R3, R6, PT ;  /* 0x000000060300720c */ /* 0x000fe20003f45270 */
[----:B------:R-:W-:-:S12]  /*1f30*/  IMAD.MOV.U32 R4, RZ, RZ, RZ ;  /* 0x000000ffff047224 */ /* 0x000fd800078e00ff */
[----:B------:R-:W-:-:S04]  /*1f40*/  @!P2 ISETP.NE.AND P1, PT, R5, RZ, P0 ;  /* 0x000000ff0500a20c */ /* 0x000fc80000725270 */
[----:B------:R-:W-:-:S09]  /*1f50*/  @!P2 SEL R4, RZ, 0x1, !P1 ;  /* 0x00000001ff04a807 */ /* 0x000fd20004800000 */
.L_x_59:
[----:B------:R-:W-:Y:S05]  /*1f60*/  BSYNC.RECONVERGENT B0 ;  /* 0x0000000000007941 */ /* 0x000fea0003800200 */
.L_x_58:
[----:B------:R-:W-:Y:S02]  /*1f70*/  ISETP.NE.AND P2, PT, R17, R4, PT ;  /* 0x000000041100720c */ /* 0x000fe40003f45270 */
[----:B------:R-:W-:Y:S02]  /*1f80*/  ISETP.NE.AND P1, PT, R5, RZ, PT ;  /* 0x000000ff0500720c */ /* 0x000fe40003f25270 */
[----:B------:R-:W-:-:S09]  /*1f90*/  SEL R2, RZ, 0xffffffff, P0 ;  /* 0xffffffffff027807 */ /* 0x000fd20000000000 */
[----:B------:R-:W-:Y:S02]  /*1fa0*/  @!P2 SEL R2, RZ, 0xffffffff, !P1 ;  /* 0xffffffffff02a807 */ /* 0x000fe40004800000 */
[----:B------:R-:W-:Y:S02]  /*1fb0*/  ISETP.NE.AND P1, PT, R0, RZ, PT ;  /* 0x000000ff0000720c */ /* 0x000fe40003f25270 */
[----:B------:R-:W-:-:S04]  /*1fc0*/  LOP3.LUT R2, R2, 0x1, RZ, 0xc0, !PT ;  /* 0x0000000102027812 */ /* 0x000fc800078ec0ff */
[----:B------:R-:W-:-:S13]  /*1fd0*/  ISETP.NE.U32.AND P0, PT, R2, 0x1, PT ;  /* 0x000000010200780c */ /* 0x000fda0003f05070 */
[----:B------:R-:W-:Y:S01]  /*1fe0*/  VOTE.ANY R5, PT, !P0 ;  /* 0x0000000000057806 */ /* 0x000fe200040e0100 */
[----:B------:R-:W-:Y:S06]  /*1ff0*/  @P1 EXIT ;  /* 0x000000000000194d */ /* 0x000fec0003800000 */
[----:B------:R-:W0:Y:S02]  /*2000*/  LDC.64 R2, c[0x4][0x8] ;  /* 0x01000200ff027b82 */ /* 0x000e240000000a00 */
[----:B0-----:R-:W-:Y:S01]  /*2010*/  STG.E desc[UR4][R2.64], R5 ;  /* 0x0000000502007986 */ /* 0x001fe2000c101904 */
[----:B------:R-:W-:Y:S05]  /*2020*/  EXIT ;  /* 0x000000000000794d */ /* 0x000fea0003800000 */
.L_x_60:
[----:B------:R-:W-:-:S00]  /*2030*/  BRA `(.L_x_60) ;  /* 0xfffffffc00fc7947 */ /* 0x000fc0000383ffff */
[----:B------:R-:W-:-:S00]  /*2040*/  NOP ;  /* 0x0000000000007918 */ /* 0x000fc00000000000 */
        /* <DEDUP_REMOVED lines=11> */
.L_x_62:


//--------------------- .text._Z15checkDuplicatesiPKi --------------------------
	.section	.text._Z15checkDuplicatesiPKi,"ax",@progbits
	.align	128
        .global         _Z15checkDuplicatesiPKi
        .type           _Z15checkDuplicatesiPKi,@function
        .size           _Z15checkDuplicatesiPKi,(.L_x_63 - _Z15checkDuplicatesiPKi)
        .other          _Z15checkDuplicatesiPKi,@"STO_CUDA_ENTRY STV_DEFAULT"
_Z15checkDuplicatesiPKi:
.text._Z15checkDuplicatesiPKi:
[----:B------:R-:W-:Y:S01]  /*0000*/  LDC R1, c[0x0][0x37c] ;  /* 0x0000df00ff017b82 */ /* 0x000fe20000000800 */
[----:B------:R-:W0:Y:S07]  /*0010*/  S2R R0, SR_TID.X ;  /* 0x0000000000007919 */ /* 0x000e2e0000002100 */
[----:B------:R-:W0:Y:S01]  /*0020*/  LDC.64 R4, c[0x0][0x388] ;  /* 0x0000e200ff047b82 */ /* 0x000e220000000a00 */
[----:B------:R-:W1:Y:S01]  /*0030*/  LDCU.64 UR4, c[0x0][0x358] ;  /* 0x00006b00ff0477ac */ /* 0x000e620008000a00 */
[----:B0-----:R-:W-:-:S06]  /*0040*/  IMAD.WIDE.U32 R4, R0, 0x4, R4 ;  /* 0x0000000400047825 */ /* 0x001fcc00078e0004 */
[----:B-1----:R-:W2:Y:S01]  /*0050*/  LDG.E R4, desc[UR4][R4.64] ;  /* 0x0000000404047981 */ /* 0x002ea2000c1e1900 */
[----:B------:R-:W-:-:S04]  /*0060*/  SHF.R.U32.HI R3, RZ, 0x1, R0 ;  /* 0x00000001ff037819 */ /* 0x000fc80000011600 */
[----:B------:R-:W-:-:S04]  /*0070*/  LOP3.LUT R2, R3, 0x1, R0, 0x48, !PT ;  /* 0x0000000103027812 */ /* 0x000fc800078e4800 */
[----:B------:R-:W-:Y:S02]  /*0080*/  ISETP.NE.U32.AND P0, PT, R2, 0x1, PT ;  /* 0x000000010200780c */ /* 0x000fe40003f05070 */
[----:B------:R-:W-:-:S04]  /*0090*/  SHF.R.U32.HI R2, RZ, 0x2, R0 ;  /* 0x00000002ff027819 */ /* 0x000fc80000011600 */
[----:B------:R-:W-:Y:S01]  /*00a0*/  LOP3.LUT R8, R2, 0x1, R3, 0x48, !PT ;  /* 0x0000000102087812 */ /* 0x000fe200078e4803 */
[----:B--2---:R-:W0:Y:S02]  /*00b0*/  SHFL.BFLY PT, R7, R4, 0x1, 0x1f ;  /* 0x0c201f0004077f89 */ /* 0x004e2400000e0000 */
[----:B0-----:R-:W-:-:S04]  /*00c0*/  ISETP.GE.XOR P0, PT, R4, R7, !P0 ;  /* 0x000000070400720c */ /* 0x001fc80004706a70 */
[----:B------:R-:W-:Y:S02]  /*00d0*/  SEL R7, R7, R4, P0 ;  /* 0x0000000407077207 */ /* 0x000fe40000000000 */
[----:B------:R-:W-:Y:S02]  /*00e0*/  ISETP.NE.U32.AND P0, PT, R8, 0x1, PT ;  /* 0x000000010800780c */ /* 0x000fe40003f05070 */
[----:B------:R-:W-:Y:S01]  /*00f0*/  LOP3.LUT R4, R2, 0x1, R0, 0x48, !PT ;  /* 0x0000000102047812 */ /* 0x000fe200078e4800 */
[----:B------:R-:W0:Y:S02]  /*0100*/  SHFL.BFLY PT, R6, R7, 0x2, 0x1f ;  /* 0x0c401f0007067f89 */ /* 0x000e2400000e0000 */
[----:B0-----:R-:W-:-:S04]  /*0110*/  ISETP.GE.XOR P0, PT, R7, R6, !P0 ;  /* 0x000000060700720c */ /* 0x001fc80004706a70 */
[----:B------:R-:W-:Y:S02]  /*0120*/  SEL R6, R6, R7, P0 ;  /* 0x0000000706067207 */ /* 0x000fe40000000000 */
[----:B------:R-:W-:Y:S02]  /*0130*/  ISETP.NE.U32.AND P0, PT, R4, 0x1, PT ;  /* 0x000000010400780c */ /* 0x000fe40003f05070 */
[----:B------:R-:W-:Y:S01]  /*0140*/  SHF.R.U32.HI R7, RZ, 0x3, R0 ;  /* 0x00000003ff077819 */ /* 0x000fe20000011600 */
[----:B------:R-:W0:Y:S03]  /*0150*/  SHFL.BFLY PT, R5, R6, 0x1, 0x1f ;  /* 0x0c201f0006057f89 */ /* 0x000e2600000e0000 */
[----:B------:R-:W-:Y:S02]  /*0160*/  LOP3.LUT R8, R7, 0x1, R2, 0x48, !PT ;  /* 0x0000000107087812 */ /* 0x000fe400078e4802 */
        /* <DEDUP_REMOVED lines=15> */
[C---:B------:R-:W-:Y:S02]  /*0260*/  LOP3.LUT R7, R4.reuse, 0x1, R7, 0x48, !PT ;  /* 0x0000000104077812 */ /* 0x040fe400078e4807 */
[----:B------:R-:W-:-:S02]  /*0270*/  LOP3.LUT R2, R4, 0x1, R2, 0x48, !PT ;  /* 0x0000000104027812 */ /* 0x000fc400078e4802 */
[C---:B------:R-:W-:Y:S02]  /*0280*/  LOP3.LUT R3, R4.reuse, 0x1, R3, 0x48, !PT ;  /* 0x0000000104037812 */ /* 0x040fe400078e4803 */
[----:B------:R-:W-:Y:S02]  /*0290*/  LOP3.LUT R4, R4, 0x1, R0, 0x48, !PT ;  /* 0x0000000104047812 */ /* 0x000fe400078e4800 */
[----:B0-----:R-:W-:-:S04]  /*02a0*/  ISETP.GE.XOR P0, PT, R9, R6, !P0 ;  /* 0x000000060900720c */ /* 0x001fc80004706a70 */
[----:B------:R-:W-:Y:S02]  /*02b0*/  SEL R6, R6, R9, P0 ;  /* 0x0000000906067207 */ /* 0x000fe40000000000 */
[----:B------:R-:W-:-:S03]  /*02c0*/  ISETP.NE.U32.AND P0, PT, R7, 0x1, PT ;  /* 0x000000010700780c */ /* 0x000fc60003f05070 */
[----:B------:R-:W0:Y:S02]  /*02d0*/  SHFL.BFLY PT, R5, R6, 0x8, 0x1f ;  /* 0x0d001f0006057f89 */ /* 0x000e2400000e0000 */
        /* <DEDUP_REMOVED lines=14> */
[----:B------:R-:W-:-:S03]  /*03c0*/  LOP3.LUT P0, RZ, R0, 0x10, RZ, 0xc0, !PT ;  /* 0x0000001000ff7812 */ /* 0x000fc6000780c0ff */
[----:B------:R-:W0:Y:S02]  /*03d0*/  SHFL.BFLY PT, R3, R2, 0x10, 0x1f ;  /* 0x0e001f0002037f89 */ /* 0x000e2400000e0000 */
[----:B0-----:R-:W-:-:S04]  /*03e0*/  ISETP.LT.XOR P0, PT, R2, R3, !P0 ;  /* 0x000000030200720c */ /* 0x001fc80004701a70 */
        /* <DEDUP_REMOVED lines=13> */
[----:B------:R-:W-:-:S03]  /*04c0*/  LOP3.LUT R2, R0, 0x1, RZ, 0xc0, !PT ;  /* 0x0000000100027812 */ /* 0x000fc600078ec0ff */
[----:B------:R-:W0:Y:S01]  /*04d0*/  SHFL.BFLY PT, R3, R6, 0x1, 0x1f ;  /* 0x0c201f0006037f89 */ /* 0x000e2200000e0000 */
[----:B------:R-:W-:-:S04]  /*04e0*/  ISETP.NE.U32.AND P0, PT, R2, 0x1, PT ;  /* 0x000000010200780c */ /* 0x000fc80003f05070 */
[----:B0-----:R-:W-:-:S04]  /*04f0*/  ISETP.GE.XOR P0, PT, R6, R3, !P0 ;  /* 0x000000030600720c */ /* 0x001fc80004706a70 */
[----:B------:R-:W-:Y:S02]  /*0500*/  SEL R4, R3, R6, P0 ;  /* 0x0000000603047207 */ /* 0x000fe40000000000 */
[----:B------:R-:W0:Y:S01]  /*0510*/  LDC.64 R2, c[0x4][RZ] ;  /* 0x01000000ff027b82 */ /* 0x000e220000000a00 */
[C---:B------:R-:W-:Y:S02]  /*0520*/  LOP3.LUT P0, RZ, R0.reuse, 0x1f, RZ, 0xc0, !PT ;  /* 0x0000001f00ff7812 */ /* 0x040fe4000780c0ff */
[----:B------:R-:W1:Y:S01]  /*0530*/  SHFL.UP PT, R7, R4, 0x1, RZ ;  /* 0x0420000004077989 */ /* 0x000e6200000e00ff */
[----:B0-----:R-:W-:Y:S01]  /*0540*/  IMAD.WIDE.U32 R2, R0, 0x4, R2 ;  /* 0x0000000400027825 */ /* 0x001fe200078e0002 */
[----:B-1----:R-:W-:-:S13]  /*0550*/  ISETP.EQ.AND P0, PT, R7, R4, P0 ;  /* 0x000000040700720c */ /* 0x002fda0000702270 */
[----:B------:R-:W-:-:S04]  /*0560*/  VOTE.ANY P0, P0 ;  /* 0x0000000000ff7806 */ /* 0x000fc80000000100 */
[----:B------:R-:W-:-:S05]  /*0570*/  SEL R5, RZ, 0x1, !P0 ;  /* 0x00000001ff057807 */ /* 0x000fca0004000000 */
[----:B------:R-:W-:Y:S01]  /*0580*/  STG.E desc[UR4][R2.64], R5 ;  /* 0x0000000502007986 */ /* 0x000fe2000c101904 */
[----:B------:R-:W-:Y:S05]  /*0590*/  EXIT ;  /* 0x000000000000794d */ /* 0x000fea0003800000 */
.L_x_61:
        /* <DEDUP_REMOVED lines=14> */
.L_x_63:


//--------------------- .nv.shared.reserved.0     --------------------------
	.section	.nv.shared.reserved.0,"aw",@nobits
	.weak		__nv_reservedSMEM_offset_0_alias
	.size		__nv_reservedSMEM_offset_0_alias, 0, 64
	.other		__nv_reservedSMEM_offset_0_alias,@"STO_CUDA_RESERVED_SHARED STV_DEFAULT"
__nv_reservedSMEM_offset_0_alias:
	.zero		0
	.zero		64


//--------------------- .nv.global                --------------------------
	.section	.nv.global,"aw",@nobits
	.align	4
.nv.global:
	.type		duplicateMask,@object
	.size		duplicateMask,(hasDuplicate - duplicateMask)
duplicateMask:
	.zero		4
	.type		hasDuplicate,@object
	.size		hasDuplicate,(.L_0 - hasDuplicate)
hasDuplicate:
	.zero		128
.L_0:


//--------------------- .nv.constant0._Z18checkDuplicateMaskiPKi --------------------------
	.section	.nv.constant0._Z18checkDuplicateMaskiPKi,"a",@progbits
	.sectionflags	@""
	.align	4
.nv.constant0._Z18checkDuplicateMaskiPKi:
	.zero		912


//--------------------- .nv.constant0._Z15checkDuplicatesiPKi --------------------------
	.section	.nv.constant0._Z15checkDuplicatesiPKi,"a",@progbits
	.sectionflags	@""
	.align	4
.nv.constant0._Z15checkDuplicatesiPKi:
	.zero		912


//--------------------- SYMBOLS --------------------------

	.type		.nv.reservedSmem.offset0,@object
	.size		.nv.reservedSmem.offset0,0x4
